	.target	sm_90a

	.elftype	@"ET_EXEC"


//--------------------- .note.nv.tkinfo           --------------------------
	.section	.note.nv.tkinfo,"",@"SHT_NOTE"
	.sectionflags	@"SHF_NOTE_NV_TKINFO"
	.tkinfo
        /*0018*/ 	.word	0x00000002
        /*0030*/ 	.string	""
        /*0030*/ 	.string	"ptxas"
        /*0030*/ 	.string	"Cuda compilation tools, release 13.0, V13.0.88"
        /*0030*/ 	.string	"Build cuda_13.0.r13.0/compiler.36424714_0"
        /*0030*/ 	.string	"-arch sm_90a -m 64 "



//--------------------- .note.nv.cuinfo           --------------------------
	.section	.note.nv.cuinfo,"",@"SHT_NOTE"
	.sectionflags	@"SHF_NOTE_NV_CUINFO"
        /*0018*/ 	.short	0x0002
        /*001a*/ 	.short	0x005a
        /*001c*/ 	.short	0x0082
	.zero		2


//--------------------- .nv.info                  --------------------------
	.section	.nv.info,"",@"SHT_CUDA_INFO"
	.align	4


	//----- nvinfo : EIATTR_REGCOUNT
	.align		4
        /*0000*/ 	.byte	0x04, 0x2f
        /*0002*/ 	.short	(.L_15 - .L_14)
	.align		4
.L_14:
        /*0004*/ 	.word	index@(_ZN7cutlass13device_kernelINS_4fmha6kernel28FmhaKernelTmaWarpSpecializedINS1_10collective30FmhaMainloopTmaWarpSpecializedINS_10bfloat16_tEffN4cute5tupleIJNS7_1CILi128EEESA_NS9_ILi16EEEEEENS8_IJiNS9_ILi1EEENS8_IJiiEEEEEESF_SF_NS4_14ResidualFusionEJNS2_6OptionILNS2_3TagE0ENS9_ILb1EEEEENSH_ILSI_2ESJ_EEEEENS4_15FmhaFwdEpilogueIS6_fNS8_IJNS9_ILi64EEESB_SA_EEEEENS2_23PersistentTileSchedulerEJSK_SL_EEEEEvNT_6ParamsE)
        /*0008*/ 	.word	0x000000a8


	//----- nvinfo : EIATTR_FRAME_SIZE
	.align		4
.L_15:
        /*000c*/ 	.byte	0x04, 0x11
        /*000e*/ 	.short	(.L_17 - .L_16)
	.align		4
.L_16:
        /*0010*/ 	.word	index@($__internal_0_$__cuda_sm20_rcp_rn_f32_slowpath)
        /*0014*/ 	.word	0x00000000


	//----- nvinfo : EIATTR_FRAME_SIZE
	.align		4
.L_17:
        /*0018*/ 	.byte	0x04, 0x11
        /*001a*/ 	.short	(.L_19 - .L_18)
	.align		4
.L_18:
        /*001c*/ 	.word	index@(_ZN7cutlass13device_kernelINS_4fmha6kernel28FmhaKernelTmaWarpSpecializedINS1_10collective30FmhaMainloopTmaWarpSpecializedINS_10bfloat16_tEffN4cute5tupleIJNS7_1CILi128EEESA_NS9_ILi16EEEEEENS8_IJiNS9_ILi1EEENS8_IJiiEEEEEESF_SF_NS4_14ResidualFusionEJNS2_6OptionILNS2_3TagE0ENS9_ILb1EEEEENSH_ILSI_2ESJ_EEEEENS4_15FmhaFwdEpilogueIS6_fNS8_IJNS9_ILi64EEESB_SA_EEEEENS2_23PersistentTileSchedulerEJSK_SL_EEEEEvNT_6ParamsE)
        /*0020*/ 	.word	0x00000000


	//----- nvinfo : EIATTR_MIN_STACK_SIZE
	.align		4
.L_19:
        /*0024*/ 	.byte	0x04, 0x12
        /*0026*/ 	.short	(.L_21 - .L_20)
	.align		4
.L_20:
        /*0028*/ 	.word	index@(_ZN7cutlass13device_kernelINS_4fmha6kernel28FmhaKernelTmaWarpSpecializedINS1_10collective30FmhaMainloopTmaWarpSpecializedINS_10bfloat16_tEffN4cute5tupleIJNS7_1CILi128EEESA_NS9_ILi16EEEEEENS8_IJiNS9_ILi1EEENS8_IJiiEEEEEESF_SF_NS4_14ResidualFusionEJNS2_6OptionILNS2_3TagE0ENS9_ILb1EEEEENSH_ILSI_2ESJ_EEEEENS4_15FmhaFwdEpilogueIS6_fNS8_IJNS9_ILi64EEESB_SA_EEEEENS2_23PersistentTileSchedulerEJSK_SL_EEEEEvNT_6ParamsE)
        /*002c*/ 	.word	0x00000000
.L_21:


//--------------------- .nv.compat                --------------------------
	.section	.nv.compat,"",@"SHT_CUDA_COMPAT_INFO"
	.align	4
        /*0000*/ 	.byte	0x02, 0x09, 0x01, 0x00, 0x02, 0x02, 0x04, 0x00, 0x02, 0x05, 0x05, 0x00, 0x03, 0x07, 0x01, 0x01
        /*0010*/ 	.byte	0x02, 0x03, 0x01, 0x00, 0x02, 0x06, 0x01, 0x00, 0x04, 0x0b, 0x08, 0x00, 0x00, 0x00, 0x00, 0x00
        /*0020*/ 	.byte	0x00, 0x00, 0x00, 0x00


//--------------------- .nv.info._ZN7cutlass13device_kernelINS_4fmha6kernel28FmhaKernelTmaWarpSpecializedINS1_10collective30FmhaMainloopTmaWarpSpecializedINS_10bfloat16_tEffN4cute5tupleIJNS7_1CILi128EEESA_NS9_ILi16EEEEEENS8_IJiNS9_ILi1EEENS8_IJiiEEEEEESF_SF_NS4_14ResidualFusionEJNS2_6OptionILNS2_3TagE0ENS9_ILb1EEEEENSH_ILSI_2ESJ_EEEEENS4_15FmhaFwdEpilogueIS6_fNS8_IJNS9_ILi64EEESB_SA_EEEEENS2_23PersistentTileSchedulerEJSK_SL_EEEEEvNT_6ParamsE --------------------------
	.section	.nv.info._ZN7cutlass13device_kernelINS_4fmha6kernel28FmhaKernelTmaWarpSpecializedINS1_10collective30FmhaMainloopTmaWarpSpecializedINS_10bfloat16_tEffN4cute5tupleIJNS7_1CILi128EEESA_NS9_ILi16EEEEEENS8_IJiNS9_ILi1EEENS8_IJiiEEEEEESF_SF_NS4_14ResidualFusionEJNS2_6OptionILNS2_3TagE0ENS9_ILb1EEEEENSH_ILSI_2ESJ_EEEEENS4_15FmhaFwdEpilogueIS6_fNS8_IJNS9_ILi64EEESB_SA_EEEEENS2_23PersistentTileSchedulerEJSK_SL_EEEEEvNT_6ParamsE,"",@"SHT_CUDA_INFO"
	.sectionflags	@""
	.align	4


	//----- nvinfo : EIATTR_CUDA_API_VERSION
	.align		4
        /*0000*/ 	.byte	0x04, 0x37
        /*0002*/ 	.short	(.L_23 - .L_22)
.L_22:
        /*0004*/ 	.word	0x00000082


	//----- nvinfo : EIATTR_KPARAM_INFO
	.align		4
.L_23:
        /*0008*/ 	.byte	0x04, 0x17
        /*000a*/ 	.short	(.L_25 - .L_24)
.L_24:
        /*000c*/ 	.word	0x00000000
        /*0010*/ 	.short	0x0000
        /*0012*/ 	.short	0x0070
        /*0014*/ 	.byte	0x00, 0xf0, 0x01, 0x20


	//----- nvinfo : EIATTR_SPARSE_MMA_MASK
	.align		4
.L_25:
        /*0018*/ 	.byte	0x03, 0x50
        /*001a*/ 	.short	0x0000


	//----- nvinfo : EIATTR_MAXREG_COUNT
	.align		4
        /*001c*/ 	.byte	0x03, 0x1b
        /*001e*/ 	.short	0x00a8


	//----- nvinfo : EIATTR_NUM_BARRIERS
	.align		4
        /*0020*/ 	.byte	0x02, 0x4c
        /*0022*/ 	.byte	0x02
	.zero		1


	//----- nvinfo : EIATTR_EXTERNS
	.align		4
        /*0024*/ 	.byte	0x04, 0x0f
        /*0026*/ 	.short	(.L_27 - .L_26)


	//   ....[0]....
	.align		4
.L_26:
        /*0028*/ 	.word	index@(__assertfail)


	//----- nvinfo : EIATTR_MERCURY_ISA_VERSION
	.align		4
.L_27:
        /*002c*/ 	.byte	0x03, 0x5f
        /*002e*/ 	.short	0x0101


	//----- nvinfo : EIATTR_INT_WARP_WIDE_INSTR_OFFSETS
	.align		4
        /*0030*/ 	.byte	0x04, 0x31
        /*0032*/ 	.short	(.L_29 - .L_28)


	//   ....[0]....
.L_28:
        /*0034*/ 	.word	0x00000760


	//   ....[1]....
        /*0038*/ 	.word	0x00000770


	//   ....[2]....
        /*003c*/ 	.word	0x00000780


	//   ....[3]....
        /*0040*/ 	.word	0x00000790


	//   ....[4]....
        /*0044*/ 	.word	0x00000800


	//   ....[5]....
        /*0048*/ 	.word	0x00000980


	//   ....[6]....
        /*004c*/ 	.word	0x00000a30


	//----- nvinfo : EIATTR_COOP_GROUP_MASK_REGIDS
	.align		4
.L_29:
        /*0050*/ 	.byte	0x04, 0x29
        /*0052*/ 	.short	(.L_31 - .L_30)


	//   ....[0]....
.L_30:
        /*0054*/ 	.word	0xffffffff


	//   ....[1]....
        /*0058*/ 	.word	0xffffffff


	//   ....[2]....
        /*005c*/ 	.word	0xffffffff


	//   ....[3]....
        /*0060*/ 	.word	0xffffffff


	//   ....[4]....
        /*0064*/ 	.word	0xffffffff


	//   ....[5]....
        /*0068*/ 	.word	0xffffffff


	//   ....[6]....
        /*006c*/ 	.word	0xffffffff


	//   ....[7]....
        /*0070*/ 	.word	0xffffffff


	//   ....[8]....
        /*0074*/ 	.word	0xffffffff


	//   ....[9]....
        /*0078*/ 	.word	0xffffffff


	//   ....[10]....
        /*007c*/ 	.word	0xffffffff


	//   ....[11]....
        /*0080*/ 	.word	0xffffffff


	//   ....[12]....
        /*0084*/ 	.word	0xffffffff


	//   ....[13]....
        /*0088*/ 	.word	0xffffffff


	//   ....[14]....
        /*008c*/ 	.word	0xffffffff


	//   ....[15]....
        /*0090*/ 	.word	0xffffffff


	//   ....[16]....
        /*0094*/ 	.word	0xffffffff


	//   ....[17]....
        /*0098*/ 	.word	0xffffffff


	//   ....[18]....
        /*009c*/ 	.word	0xffffffff


	//   ....[19]....
        /*00a0*/ 	.word	0xffffffff


	//   ....[20]....
        /*00a4*/ 	.word	0xffffffff


	//   ....[21]....
        /*00a8*/ 	.word	0xffffffff


	//----- nvinfo : EIATTR_COOP_GROUP_INSTR_OFFSETS
	.align		4
.L_31:
        /*00ac*/ 	.byte	0x04, 0x28
        /*00ae*/ 	.short	(.L_33 - .L_32)


	//   ....[0]....
.L_32:
        /*00b0*/ 	.word	0x00000070


	//   ....[1]....
        /*00b4*/ 	.word	0x000000a0


	//   ....[2]....
        /*00b8*/ 	.word	0x000001d0


	//   ....[3]....
        /*00bc*/ 	.word	0x000003e0


	//   ....[4]....
        /*00c0*/ 	.word	0x000005a0


	//   ....[5]....
        /*00c4*/ 	.word	0x00000700


	//   ....[6]....
        /*00c8*/ 	.word	0x00001db0


	//   ....[7]....
        /*00cc*/ 	.word	0x00001e60


	//   ....[8]....
        /*00d0*/ 	.word	0x000026b0


	//   ....[9]....
        /*00d4*/ 	.word	0x000027e0


	//   ....[10]....
        /*00d8*/ 	.word	0x00004380


	//   ....[11]....
        /*00dc*/ 	.word	0x000043b0


	//   ....[12]....
        /*00e0*/ 	.word	0x00004cd0


	//   ....[13]....
        /*00e4*/ 	.word	0x00004e20


	//   ....[14]....
        /*00e8*/ 	.word	0x000071b0


	//   ....[15]....
        /*00ec*/ 	.word	0x000072b0


	//   ....[16]....
        /*00f0*/ 	.word	0x00007c10


	//   ....[17]....
        /*00f4*/ 	.word	0x00007d20


	//   ....[18]....
        /*00f8*/ 	.word	0x00009730


	//   ....[19]....
        /*00fc*/ 	.word	0x00009770


	//   ....[20]....
        /*0100*/ 	.word	0x000097c0


	//   ....[21]....
        /*0104*/ 	.word	0x000097d0


	//----- nvinfo : EIATTR_REG_RECONFIG
	.align		4
.L_33:
        /*0108*/ 	.byte	0x01, 0x54
	.zero		2


	//----- nvinfo : EIATTR_SYSCALL_OFFSETS
	.align		4
        /*010c*/ 	.byte	0x04, 0x46
        /*010e*/ 	.short	(.L_35 - .L_34)


	//   ....[0]....
.L_34:
        /*0110*/ 	.word	0x0000a080


	//   ....[1]....
        /*0114*/ 	.word	0x0000a1e0


	//----- nvinfo : EIATTR_MBARRIER_INSTR_OFFSETS
	.align		4
.L_35:
        /*0118*/ 	.byte	0x04, 0x39
        /*011a*/ 	.short	(.L_37 - .L_36)


	//   ....[0]....
.L_36:
        /*011c*/ 	.word	0x00000390
        /*0120*/ 	.word	0x000000ff
        /*0124*/ 	.word	0x00007250
        /*0128*/ 	.short	0x0100
        /*012a*/ 	.byte	0x08
	.zero		1


	//   ....[1]....
        /*012c*/ 	.word	0x000003a0
        /*0130*/ 	.word	0x000000ff
        /*0134*/ 	.word	0x00007260
        /*0138*/ 	.short	0x0100
        /*013a*/ 	.byte	0x08
	.zero		1


	//   ....[2]....
        /*013c*/ 	.word	0x000003b0
        /*0140*/ 	.word	0x000000ff
        /*0144*/ 	.word	0x00007258
        /*0148*/ 	.short	0x0100
        /*014a*/ 	.byte	0x08
	.zero		1


	//   ....[3]....
        /*014c*/ 	.word	0x000003c0
        /*0150*/ 	.word	0x000000ff
        /*0154*/ 	.word	0x00007268
        /*0158*/ 	.short	0x0100
        /*015a*/ 	.byte	0x08
	.zero		1


	//   ....[4]....
        /*015c*/ 	.word	0x000004f0
        /*0160*/ 	.word	0x000000ff
        /*0164*/ 	.word	0x00007200
        /*0168*/ 	.short	0x0100
        /*016a*/ 	.byte	0x08
	.zero		1


	//   ....[5]....
        /*016c*/ 	.word	0x00000500
        /*0170*/ 	.word	0x000000ff
        /*0174*/ 	.word	0x00007228
        /*0178*/ 	.short	0x0100
        /*017a*/ 	.byte	0x08
	.zero		1


	//   ....[6]....
        /*017c*/ 	.word	0x00000510
        /*0180*/ 	.word	0x000000ff
        /*0184*/ 	.word	0x00007208
        /*0188*/ 	.short	0x0100
        /*018a*/ 	.byte	0x08
	.zero		1


	//   ....[7]....
        /*018c*/ 	.word	0x00000520
        /*0190*/ 	.word	0x000000ff
        /*0194*/ 	.word	0x00007230
        /*0198*/ 	.short	0x0100
        /*019a*/ 	.byte	0x08
	.zero		1


	//   ....[8]....
        /*019c*/ 	.word	0x00000530
        /*01a0*/ 	.word	0x000000ff
        /*01a4*/ 	.word	0x00007210
        /*01a8*/ 	.short	0x0100
        /*01aa*/ 	.byte	0x08
	.zero		1


	//   ....[9]....
        /*01ac*/ 	.word	0x00000540
        /*01b0*/ 	.word	0x000000ff
        /*01b4*/ 	.word	0x00007238
        /*01b8*/ 	.short	0x0100
        /*01ba*/ 	.byte	0x08
	.zero		1


	//   ....[10]....
        /*01bc*/ 	.word	0x00000550
        /*01c0*/ 	.word	0x000000ff
        /*01c4*/ 	.word	0x00007218
        /*01c8*/ 	.short	0x0100
        /*01ca*/ 	.byte	0x08
	.zero		1


	//   ....[11]....
        /*01cc*/ 	.word	0x00000560
        /*01d0*/ 	.word	0x000000ff
        /*01d4*/ 	.word	0x00007240
        /*01d8*/ 	.short	0x0100
        /*01da*/ 	.byte	0x08
	.zero		1


	//   ....[12]....
        /*01dc*/ 	.word	0x00000570
        /*01e0*/ 	.word	0x000000ff
        /*01e4*/ 	.word	0x00007220
        /*01e8*/ 	.short	0x0100
        /*01ea*/ 	.byte	0x08
	.zero		1


	//   ....[13]....
        /*01ec*/ 	.word	0x00000580
        /*01f0*/ 	.word	0x000000ff
        /*01f4*/ 	.word	0x00007248
        /*01f8*/ 	.short	0x0100
        /*01fa*/ 	.byte	0x08
	.zero		1


	//   ....[14]....
        /*01fc*/ 	.word	0x000006b0
        /*0200*/ 	.word	0x000000ff
        /*0204*/ 	.word	0x00007270
        /*0208*/ 	.short	0x0100
        /*020a*/ 	.byte	0x08
	.zero		1


	//   ....[15]....
        /*020c*/ 	.word	0x000006c0
        /*0210*/ 	.word	0x000000ff
        /*0214*/ 	.word	0x00007280
        /*0218*/ 	.short	0x0100
        /*021a*/ 	.byte	0x08
	.zero		1


	//   ....[16]....
        /*021c*/ 	.word	0x000006d0
        /*0220*/ 	.word	0x000000ff
        /*0224*/ 	.word	0x00007278
        /*0228*/ 	.short	0x0100
        /*022a*/ 	.byte	0x08
	.zero		1


	//   ....[17]....
        /*022c*/ 	.word	0x000006e0
        /*0230*/ 	.word	0x000000ff
        /*0234*/ 	.word	0x00007288
        /*0238*/ 	.short	0x0100
        /*023a*/ 	.byte	0x08
	.zero		1


	//   ....[18]....
        /*023c*/ 	.word	0x00000820
        /*0240*/ 	.word	0x000000ff
        /*0244*/ 	.word	0x00007290
        /*0248*/ 	.short	0x0100
        /*024a*/ 	.byte	0x06
	.zero		1


	//   ....[19]....
        /*024c*/ 	.word	0x00000830
        /*0250*/ 	.word	0x000000ff
        /*0254*/ 	.word	0x00007298
        /*0258*/ 	.short	0x0100
        /*025a*/ 	.byte	0x06
	.zero		1


	//   ....[20]....
        /*025c*/ 	.word	0x00000840
        /*0260*/ 	.word	0x000000ff
        /*0264*/ 	.word	0x000072a0
        /*0268*/ 	.short	0x0100
        /*026a*/ 	.byte	0x06
	.zero		1


	//   ....[21]....
        /*026c*/ 	.word	0x00000850
        /*0270*/ 	.word	0x000000ff
        /*0274*/ 	.word	0x000072a8
        /*0278*/ 	.short	0x0100
        /*027a*/ 	.byte	0x06
	.zero		1


	//   ....[22]....
        /*027c*/ 	.word	0x00000950
        /*0280*/ 	.word	0x000000ff
        /*0284*/ 	.word	0x000072c0
        /*0288*/ 	.short	0x0100
        /*028a*/ 	.byte	0x08
	.zero		1


	//   ....[23]....
        /*028c*/ 	.word	0x00000960
        /*0290*/ 	.word	0x000000ff
        /*0294*/ 	.word	0x000072c8
        /*0298*/ 	.short	0x0100
        /*029a*/ 	.byte	0x08
	.zero		1


	//   ....[24]....
        /*029c*/ 	.word	0x00000a60
        /*02a0*/ 	.word	0x000000ff
        /*02a4*/ 	.word	0x000072b0
        /*02a8*/ 	.short	0x0100
        /*02aa*/ 	.byte	0x06
	.zero		1


	//   ....[25]....
        /*02ac*/ 	.word	0x00001290
        /*02b0*/ 	.word	0x000000ff
        /*02b4*/ 	.word	0x00007250
        /*02b8*/ 	.short	0x010a
        /*02ba*/ 	.byte	0x04
	.zero		1


	//   ....[26]....
        /*02bc*/ 	.word	0x00001340
        /*02c0*/ 	.word	0x000000ff
        /*02c4*/ 	.word	0x00007200
        /*02c8*/ 	.short	0x010a
        /*02ca*/ 	.byte	0x0b
	.zero		1


	//   ....[27]....
        /*02cc*/ 	.word	0x00001360
        /*02d0*/ 	.word	0x000000ff
        /*02d4*/ 	.word	0xfffffff8
        /*02d8*/ 	.short	0x010a
        /*02da*/ 	.byte	0x08
	.zero		1


	//   ....[28]....
        /*02dc*/ 	.word	0x00003960
        /*02e0*/ 	.word	0x00000000
        /*02e4*/ 	.word	0x00000000
        /*02e8*/ 	.short	0x0101
        /*02ea*/ 	.byte	0x0a
	.zero		1


	//   ....[29]....
        /*02ec*/ 	.word	0x00003bb0
        /*02f0*/ 	.word	0x000000ff
        /*02f4*/ 	.word	0x00007200
        /*02f8*/ 	.short	0x010a
        /*02fa*/ 	.byte	0x06
	.zero		1


	//   ....[30]....
        /*02fc*/ 	.word	0x00003ed0
        /*0300*/ 	.word	0x000000ff
        /*0304*/ 	.word	0x00000000
        /*0308*/ 	.short	0x0101
        /*030a*/ 	.byte	0x06
	.zero		1


	//   ....[31]....
        /*030c*/ 	.word	0x00004050
        /*0310*/ 	.word	0x000000ff
        /*0314*/ 	.word	0x00007200
        /*0318*/ 	.short	0x010a
        /*031a*/ 	.byte	0x06
	.zero		1


	//   ....[32]....
        /*031c*/ 	.word	0x00005f80
        /*0320*/ 	.word	0x000000ff
        /*0324*/ 	.word	0x00007200
        /*0328*/ 	.short	0x010a
        /*032a*/ 	.byte	0x06
	.zero		1


	//   ....[33]....
        /*032c*/ 	.word	0x000061a0
        /*0330*/ 	.word	0x000000ff
        /*0334*/ 	.word	0x00007200
        /*0338*/ 	.short	0x010a
        /*033a*/ 	.byte	0x06
	.zero		1


	//   ....[34]....
        /*033c*/ 	.word	0x000064b0
        /*0340*/ 	.word	0x000000ff
        /*0344*/ 	.word	0x00000000
        /*0348*/ 	.short	0x0101
        /*034a*/ 	.byte	0x06
	.zero		1


	//   ....[35]....
        /*034c*/ 	.word	0x00006560
        /*0350*/ 	.word	0x000000ff
        /*0354*/ 	.word	0x00000000
        /*0358*/ 	.short	0x0101
        /*035a*/ 	.byte	0x06
	.zero		1


	//   ....[36]....
        /*035c*/ 	.word	0x00006710
        /*0360*/ 	.word	0x000000ff
        /*0364*/ 	.word	0x00007200
        /*0368*/ 	.short	0x010a
        /*036a*/ 	.byte	0x06
	.zero		1


	//   ....[37]....
        /*036c*/ 	.word	0x00008eb0
        /*0370*/ 	.word	0x000000ff
        /*0374*/ 	.word	0x00007200
        /*0378*/ 	.short	0x010a
        /*037a*/ 	.byte	0x06
	.zero		1


	//   ....[38]....
        /*037c*/ 	.word	0x00009110
        /*0380*/ 	.word	0x000000ff
        /*0384*/ 	.word	0x00007200
        /*0388*/ 	.short	0x010a
        /*038a*/ 	.byte	0x06
	.zero		1


	//   ....[39]....
        /*038c*/ 	.word	0x00009420
        /*0390*/ 	.word	0x000000ff
        /*0394*/ 	.word	0x00000000
        /*0398*/ 	.short	0x0101
        /*039a*/ 	.byte	0x06
	.zero		1


	//   ....[40]....
        /*039c*/ 	.word	0x000094d0
        /*03a0*/ 	.word	0x000000ff
        /*03a4*/ 	.word	0x00000000
        /*03a8*/ 	.short	0x0101
        /*03aa*/ 	.byte	0x06
	.zero		1


	//   ....[41]....
        /*03ac*/ 	.word	0x00009680
        /*03b0*/ 	.word	0x000000ff
        /*03b4*/ 	.word	0x00000000
        /*03b8*/ 	.short	0x0101
        /*03ba*/ 	.byte	0x04
	.zero		1


	//   ....[42]....
        /*03bc*/ 	.word	0x00009700
        /*03c0*/ 	.word	0x000000ff
        /*03c4*/ 	.word	0x00000000
        /*03c8*/ 	.short	0x0101
        /*03ca*/ 	.byte	0x09
	.zero		1


	//   ....[43]....
        /*03cc*/ 	.word	0x00009bc0
        /*03d0*/ 	.word	0x000000ff
        /*03d4*/ 	.word	0x00000008
        /*03d8*/ 	.short	0x010a
        /*03da*/ 	.byte	0x08
	.zero		1


	//   ....[44]....
        /*03dc*/ 	.word	0x0000a640
        /*03e0*/ 	.word	0x00000000
        /*03e4*/ 	.word	0x00007290
        /*03e8*/ 	.short	0x0101
        /*03ea*/ 	.byte	0x33
	.zero		1


	//   ....[45]....
        /*03ec*/ 	.word	0x0000aa00
        /*03f0*/ 	.word	0x00000007
        /*03f4*/ 	.word	0x00007260
        /*03f8*/ 	.short	0x010a
        /*03fa*/ 	.byte	0x3f
	.zero		1


	//   ....[46]....
        /*03fc*/ 	.word	0x0000ac70
        /*0400*/ 	.word	0x00000007
        /*0404*/ 	.word	0x000072b0
        /*0408*/ 	.short	0x0101
        /*040a*/ 	.byte	0x3f
	.zero		1


	//   ....[47]....
        /*040c*/ 	.word	0x0000ac80
        /*0410*/ 	.word	0x00000007
        /*0414*/ 	.word	0x000072b0
        /*0418*/ 	.short	0x010a
        /*041a*/ 	.byte	0x3f
	.zero		1


	//   ....[48]....
        /*041c*/ 	.word	0x0000ad20
        /*0420*/ 	.word	0x00000004
        /*0424*/ 	.word	0x00007260
        /*0428*/ 	.short	0x010a
        /*042a*/ 	.byte	0x3f
	.zero		1


	//   ....[49]....
        /*042c*/ 	.word	0x0000b290
        /*0430*/ 	.word	0x00000008
        /*0434*/ 	.word	0x00007228
        /*0438*/ 	.short	0x010a
        /*043a*/ 	.byte	0x3f
	.zero		1


	//   ....[50]....
        /*043c*/ 	.word	0x0000b500
        /*0440*/ 	.word	0x00000004
        /*0444*/ 	.word	0x000072b0
        /*0448*/ 	.short	0x0101
        /*044a*/ 	.byte	0x3f
	.zero		1


	//   ....[51]....
        /*044c*/ 	.word	0x0000b510
        /*0450*/ 	.word	0x00000004
        /*0454*/ 	.word	0x000072b0
        /*0458*/ 	.short	0x010a
        /*045a*/ 	.byte	0x3f
	.zero		1


	//   ....[52]....
        /*045c*/ 	.word	0x0000b5c0
        /*0460*/ 	.word	0x00000007
        /*0464*/ 	.word	0x00007228
        /*0468*/ 	.short	0x010a
        /*046a*/ 	.byte	0x3f
	.zero		1


	//   ....[53]....
        /*046c*/ 	.word	0x0000b8c0
        /*0470*/ 	.word	0x00000007
        /*0474*/ 	.word	0x00007228
        /*0478*/ 	.short	0x010a
        /*047a*/ 	.byte	0x3f
	.zero		1


	//   ....[54]....
        /*047c*/ 	.word	0x0000bb50
        /*0480*/ 	.word	0x00000007
        /*0484*/ 	.word	0x00007228
        /*0488*/ 	.short	0x010a
        /*048a*/ 	.byte	0x3f
	.zero		1


	//   ....[55]....
        /*048c*/ 	.word	0x0000be30
        /*0490*/ 	.word	0x00000003
        /*0494*/ 	.word	0x00007250
        /*0498*/ 	.short	0x010a
        /*049a*/ 	.byte	0x3f
	.zero		1


	//   ....[56]....
        /*049c*/ 	.word	0x0000be90
        /*04a0*/ 	.word	0x00000005
        /*04a4*/ 	.word	0x00007200
        /*04a8*/ 	.short	0x010a
        /*04aa*/ 	.byte	0x3f
	.zero		1


	//   ....[57]....
        /*04ac*/ 	.word	0x0000bef0
        /*04b0*/ 	.word	0x00000000
        /*04b4*/ 	.word	0xfffffff8
        /*04b8*/ 	.short	0x010a
        /*04ba*/ 	.byte	0x3f
	.zero		1


	//   ....[58]....
        /*04bc*/ 	.word	0x0000bf50
        /*04c0*/ 	.word	0x00000009
        /*04c4*/ 	.word	0x00007200
        /*04c8*/ 	.short	0x010a
        /*04ca*/ 	.byte	0x3f
	.zero		1


	//   ....[59]....
        /*04cc*/ 	.word	0x0000bfb0
        /*04d0*/ 	.word	0x00000006
        /*04d4*/ 	.word	0x00007200
        /*04d8*/ 	.short	0x010a
        /*04da*/ 	.byte	0x3f
	.zero		1


	//   ....[60]....
        /*04dc*/ 	.word	0x0000c010
        /*04e0*/ 	.word	0x00000008
        /*04e4*/ 	.word	0x00007200
        /*04e8*/ 	.short	0x010a
        /*04ea*/ 	.byte	0x3f
	.zero		1


	//   ....[61]....
        /*04ec*/ 	.word	0x0000c070
        /*04f0*/ 	.word	0x00000006
        /*04f4*/ 	.word	0x00007200
        /*04f8*/ 	.short	0x010a
        /*04fa*/ 	.byte	0x3f
	.zero		1


	//   ....[62]....
        /*04fc*/ 	.word	0x0000c0d0
        /*0500*/ 	.word	0x00000009
        /*0504*/ 	.word	0x00007200
        /*0508*/ 	.short	0x010a
        /*050a*/ 	.byte	0x3f
	.zero		1


	//   ....[63]....
        /*050c*/ 	.word	0x0000c130
        /*0510*/ 	.word	0x00000003
        /*0514*/ 	.word	0x00000008
        /*0518*/ 	.short	0x010a
        /*051a*/ 	.byte	0x3f
	.zero		1


	//   ....[64]....
        /*051c*/ 	.word	0x0000c200
        /*0520*/ 	.word	0x00000007
        /*0524*/ 	.word	0x00007260
        /*0528*/ 	.short	0x010a
        /*052a*/ 	.byte	0x3f
	.zero		1


	//   ....[65]....
        /*052c*/ 	.word	0x0000c250
        /*0530*/ 	.word	0x00000007
        /*0534*/ 	.word	0x000072b0
        /*0538*/ 	.short	0x010a
        /*053a*/ 	.byte	0x3f
	.zero		1


	//   ....[66]....
        /*053c*/ 	.word	0x0000c2a0
        /*0540*/ 	.word	0x00000004
        /*0544*/ 	.word	0x00007260
        /*0548*/ 	.short	0x010a
        /*054a*/ 	.byte	0x3f
	.zero		1


	//   ....[67]....
        /*054c*/ 	.word	0x0000c370
        /*0550*/ 	.word	0x00000008
        /*0554*/ 	.word	0x00007228
        /*0558*/ 	.short	0x010a
        /*055a*/ 	.byte	0x3f
	.zero		1


	//   ....[68]....
        /*055c*/ 	.word	0x0000c3c0
        /*0560*/ 	.word	0x00000004
        /*0564*/ 	.word	0x000072b0
        /*0568*/ 	.short	0x010a
        /*056a*/ 	.byte	0x3f
	.zero		1


	//   ....[69]....
        /*056c*/ 	.word	0x0000c410
        /*0570*/ 	.word	0x00000007
        /*0574*/ 	.word	0x00007228
        /*0578*/ 	.short	0x010a
        /*057a*/ 	.byte	0x3f
	.zero		1


	//   ....[70]....
        /*057c*/ 	.word	0x0000c460
        /*0580*/ 	.word	0x00000007
        /*0584*/ 	.word	0x00007228
        /*0588*/ 	.short	0x010a
        /*058a*/ 	.byte	0x3f
	.zero		1


	//   ....[71]....
        /*058c*/ 	.word	0x0000c4b0
        /*0590*/ 	.word	0x00000007
        /*0594*/ 	.word	0x00007228
        /*0598*/ 	.short	0x010a
        /*059a*/ 	.byte	0x3f
	.zero		1


	//----- nvinfo : EIATTR_NUM_MBARRIERS
	.align		4
.L_37:
        /*059c*/ 	.byte	0x03, 0x38
        /*059e*/ 	.short	0x0019


	//----- nvinfo : EIATTR_EXIT_INSTR_OFFSETS
	.align		4
        /*05a0*/ 	.byte	0x04, 0x1c
        /*05a2*/ 	.short	(.L_39 - .L_38)


	//   ....[0]....
.L_38:
        /*05a4*/ 	.word	0x00000ac0


	//   ....[1]....
        /*05a8*/ 	.word	0x00000b30


	//   ....[2]....
        /*05ac*/ 	.word	0x0000a670


	//   ....[3]....
        /*05b0*/ 	.word	0x0000a6d0


	//   ....[4]....
        /*05b4*/ 	.word	0x0000a700


	//   ....[5]....
        /*05b8*/ 	.word	0x0000af90


	//   ....[6]....
        /*05bc*/ 	.word	0x0000afc0


	//   ....[7]....
        /*05c0*/ 	.word	0x0000be10


	//----- nvinfo : EIATTR_MAX_THREADS
	.align		4
.L_39:
        /*05c4*/ 	.byte	0x04, 0x05
        /*05c6*/ 	.short	(.L_41 - .L_40)
.L_40:
        /*05c8*/ 	.word	0x00000180
        /*05cc*/ 	.word	0x00000001
        /*05d0*/ 	.word	0x00000001


	//----- nvinfo : EIATTR_CRS_STACK_SIZE
	.align		4
.L_41:
        /*05d4*/ 	.byte	0x04, 0x1e
        /*05d6*/ 	.short	(.L_43 - .L_42)
.L_42:
        /*05d8*/ 	.word	0x00000000


	//----- nvinfo : EIATTR_CBANK_PARAM_SIZE
	.align		4
.L_43:
        /*05dc*/ 	.byte	0x03, 0x19
        /*05de*/ 	.short	0x0870


	//----- nvinfo : EIATTR_PARAM_CBANK
	.align		4
        /*05e0*/ 	.byte	0x04, 0x0a
        /*05e2*/ 	.short	(.L_45 - .L_44)
	.align		4
.L_44:
        /*05e4*/ 	.word	index@(.nv.constant0._ZN7cutlass13device_kernelINS_4fmha6kernel28FmhaKernelTmaWarpSpecializedINS1_10collective30FmhaMainloopTmaWarpSpecializedINS_10bfloat16_tEffN4cute5tupleIJNS7_1CILi128EEESA_NS9_ILi16EEEEEENS8_IJiNS9_ILi1EEENS8_IJiiEEEEEESF_SF_NS4_14ResidualFusionEJNS2_6OptionILNS2_3TagE0ENS9_ILb1EEEEENSH_ILSI_2ESJ_EEEEENS4_15FmhaFwdEpilogueIS6_fNS8_IJNS9_ILi64EEESB_SA_EEEEENS2_23PersistentTileSchedulerEJSK_SL_EEEEEvNT_6ParamsE)
        /*05e8*/ 	.short	0x0210
        /*05ea*/ 	.short	0x0870


	//----- nvinfo : EIATTR_SW_WAR
	.align		4
.L_45:
        /*05ec*/ 	.byte	0x04, 0x36
        /*05ee*/ 	.short	(.L_47 - .L_46)
.L_46:
        /*05f0*/ 	.word	0x00000008
.L_47:


//--------------------- .nv.callgraph             --------------------------
	.section	.nv.callgraph,"",@"SHT_CUDA_CALLGRAPH"
	.align	4
	.sectionentsize	8
	.align		4
        /*0000*/ 	.word	0x00000000
	.align		4
        /*0004*/ 	.word	0xffffffff
	.align		4
        /*0008*/ 	.word	index@(_ZN7cutlass13device_kernelINS_4fmha6kernel28FmhaKernelTmaWarpSpecializedINS1_10collective30FmhaMainloopTmaWarpSpecializedINS_10bfloat16_tEffN4cute5tupleIJNS7_1CILi128EEESA_NS9_ILi16EEEEEENS8_IJiNS9_ILi1EEENS8_IJiiEEEEEESF_SF_NS4_14ResidualFusionEJNS2_6OptionILNS2_3TagE0ENS9_ILb1EEEEENSH_ILSI_2ESJ_EEEEENS4_15FmhaFwdEpilogueIS6_fNS8_IJNS9_ILi64EEESB_SA_EEEEENS2_23PersistentTileSchedulerEJSK_SL_EEEEEvNT_6ParamsE)
	.align		4
        /*000c*/ 	.word	index@(__assertfail)
	.align		4
        /*0010*/ 	.word	0x00000000
	.align		4
        /*0014*/ 	.word	0xfffffffe
	.align		4
        /*0018*/ 	.word	0x00000000
	.align		4
        /*001c*/ 	.word	0xfffffffd
	.align		4
        /*0020*/ 	.word	0x00000000
	.align		4
        /*0024*/ 	.word	0xfffffffc


//--------------------- .nv.constant4             --------------------------
	.section	.nv.constant4,"a",@progbits
	.align	8
	.align		8
.nv.constant4:
        /*0000*/ 	.dword	__assertfail
	.align		8
        /*0008*/ 	.dword	__unnamed_1
	.align		8
        /*0010*/ 	.dword	_ZN39_INTERNAL_de25f585_4_k_cu_b97783e2_34664cuda3std3__45__cpo5beginE
	.align		8
        /*0018*/ 	.dword	_ZN39_INTERNAL_de25f585_4_k_cu_b97783e2_34664cuda3std3__45__cpo3endE
	.align		8
        /*0020*/ 	.dword	_ZN39_INTERNAL_de25f585_4_k_cu_b97783e2_34664cuda3std3__45__cpo6cbeginE
	.align		8
        /*0028*/ 	.dword	_ZN39_INTERNAL_de25f585_4_k_cu_b97783e2_34664cuda3std3__45__cpo4cendE
	.align		8
        /*0030*/ 	.dword	_ZN39_INTERNAL_de25f585_4_k_cu_b97783e2_34664cuda3std3__441_GLOBAL__N__de25f585_4_k_cu_b97783e2_34666ignoreE
	.align		8
        /*0038*/ 	.dword	_ZN39_INTERNAL_de25f585_4_k_cu_b97783e2_34664cuda3std3__419piecewise_constructE
	.align		8
        /*0040*/ 	.dword	_ZN39_INTERNAL_de25f585_4_k_cu_b97783e2_34664cuda3std3__48in_placeE
	.align		8
        /*0048*/ 	.dword	_ZN39_INTERNAL_de25f585_4_k_cu_b97783e2_34664cuda3std6ranges3__45__cpo4swapE
	.align		8
        /*0050*/ 	.dword	_ZN39_INTERNAL_de25f585_4_k_cu_b97783e2_34664cuda3std6ranges3__45__cpo9iter_moveE
	.align		8
        /*0058*/ 	.dword	_ZN39_INTERNAL_de25f585_4_k_cu_b97783e2_34664cute7productE
	.align		8
        /*0060*/ 	.dword	_ZN39_INTERNAL_de25f585_4_k_cu_b97783e2_34664cute1_E
	.align		8
        /*0068*/ 	.dword	$str$24
	.align		8
        /*0070*/ 	.dword	$str$25


//--------------------- .text._ZN7cutlass13device_kernelINS_4fmha6kernel28FmhaKernelTmaWarpSpecializedINS1_10collective30FmhaMainloopTmaWarpSpecializedINS_10bfloat16_tEffN4cute5tupleIJNS7_1CILi128EEESA_NS9_ILi16EEEEEENS8_IJiNS9_ILi1EEENS8_IJiiEEEEEESF_SF_NS4_14ResidualFusionEJNS2_6OptionILNS2_3TagE0ENS9_ILb1EEEEENSH_ILSI_2ESJ_EEEEENS4_15FmhaFwdEpilogueIS6_fNS8_IJNS9_ILi64EEESB_SA_EEEEENS2_23PersistentTileSchedulerEJSK_SL_EEEEEvNT_6ParamsE --------------------------
	.section	.text._ZN7cutlass13device_kernelINS_4fmha6kernel28FmhaKernelTmaWarpSpecializedINS1_10collective30FmhaMainloopTmaWarpSpecializedINS_10bfloat16_tEffN4cute5tupleIJNS7_1CILi128EEESA_NS9_ILi16EEEEEENS8_IJiNS9_ILi1EEENS8_IJiiEEEEEESF_SF_NS4_14ResidualFusionEJNS2_6OptionILNS2_3TagE0ENS9_ILb1EEEEENSH_ILSI_2ESJ_EEEEENS4_15FmhaFwdEpilogueIS6_fNS8_IJNS9_ILi64EEESB_SA_EEEEENS2_23PersistentTileSchedulerEJSK_SL_EEEEEvNT_6ParamsE,"ax",@progbits
	.align	128
.text._ZN7cutlass13device_kernelINS_4fmha6kernel28FmhaKernelTmaWarpSpecializedINS1_10collective30FmhaMainloopTmaWarpSpecializedINS_10bfloat16_tEffN4cute5tupleIJNS7_1CILi128EEESA_NS9_ILi16EEEEEENS8_IJiNS9_ILi1EEENS8_IJiiEEEEEESF_SF_NS4_14ResidualFusionEJNS2_6OptionILNS2_3TagE0ENS9_ILb1EEEEENSH_ILSI_2ESJ_EEEEENS4_15FmhaFwdEpilogueIS6_fNS8_IJNS9_ILi64EEESB_SA_EEEEENS2_23PersistentTileSchedulerEJSK_SL_EEEEEvNT_6ParamsE:
        .type           _ZN7cutlass13device_kernelINS_4fmha6kernel28FmhaKernelTmaWarpSpecializedINS1_10collective30FmhaMainloopTmaWarpSpecializedINS_10bfloat16_tEffN4cute5tupleIJNS7_1CILi128EEESA_NS9_ILi16EEEEEENS8_IJiNS9_ILi1EEENS8_IJiiEEEEEESF_SF_NS4_14ResidualFusionEJNS2_6OptionILNS2_3TagE0ENS9_ILb1EEEEENSH_ILSI_2ESJ_EEEEENS4_15FmhaFwdEpilogueIS6_fNS8_IJNS9_ILi64EEESB_SA_EEEEENS2_23PersistentTileSchedulerEJSK_SL_EEEEEvNT_6ParamsE,@function
        .size           _ZN7cutlass13device_kernelINS_4fmha6kernel28FmhaKernelTmaWarpSpecializedINS1_10collective30FmhaMainloopTmaWarpSpecializedINS_10bfloat16_tEffN4cute5tupleIJNS7_1CILi128EEESA_NS9_ILi16EEEEEENS8_IJiNS9_ILi1EEENS8_IJiiEEEEEESF_SF_NS4_14ResidualFusionEJNS2_6OptionILNS2_3TagE0ENS9_ILb1EEEEENSH_ILSI_2ESJ_EEEEENS4_15FmhaFwdEpilogueIS6_fNS8_IJNS9_ILi64EEESB_SA_EEEEENS2_23PersistentTileSchedulerEJSK_SL_EEEEEvNT_6ParamsE,(.L_x_143 - _ZN7cutlass13device_kernelINS_4fmha6kernel28FmhaKernelTmaWarpSpecializedINS1_10collective30FmhaMainloopTmaWarpSpecializedINS_10bfloat16_tEffN4cute5tupleIJNS7_1CILi128EEESA_NS9_ILi16EEEEEENS8_IJiNS9_ILi1EEENS8_IJiiEEEEEESF_SF_NS4_14ResidualFusionEJNS2_6OptionILNS2_3TagE0ENS9_ILb1EEEEENSH_ILSI_2ESJ_EEEEENS4_15FmhaFwdEpilogueIS6_fNS8_IJNS9_ILi64EEESB_SA_EEEEENS2_23PersistentTileSchedulerEJSK_SL_EEEEEvNT_6ParamsE)
        .other          _ZN7cutlass13device_kernelINS_4fmha6kernel28FmhaKernelTmaWarpSpecializedINS1_10collective30FmhaMainloopTmaWarpSpecializedINS_10bfloat16_tEffN4cute5tupleIJNS7_1CILi128EEESA_NS9_ILi16EEEEEENS8_IJiNS9_ILi1EEENS8_IJiiEEEEEESF_SF_NS4_14ResidualFusionEJNS2_6OptionILNS2_3TagE0ENS9_ILb1EEEEENSH_ILSI_2ESJ_EEEEENS4_15FmhaFwdEpilogueIS6_fNS8_IJNS9_ILi64EEESB_SA_EEEEENS2_23PersistentTileSchedulerEJSK_SL_EEEEEvNT_6ParamsE,@"STO_CUDA_ENTRY STV_DEFAULT"
_ZN7cutlass13device_kernelINS_4fmha6kernel28FmhaKernelTmaWarpSpecializedINS1_10collective30FmhaMainloopTmaWarpSpecializedINS_10bfloat16_tEffN4cute5tupleIJNS7_1CILi128EEESA_NS9_ILi16EEEEEENS8_IJiNS9_ILi1EEENS8_IJiiEEEEEESF_SF_NS4_14ResidualFusionEJNS2_6OptionILNS2_3TagE0ENS9_ILb1EEEEENSH_ILSI_2ESJ_EEEEENS4_15FmhaFwdEpilogueIS6_fNS8_IJNS9_ILi64EEESB_SA_EEEEENS2_23PersistentTileSchedulerEJSK_SL_EEEEEvNT_6ParamsE:
[----:B------:R-:W1:Y:S01]  /*0000*/  LDC R1, c[0x0][0x28] ;  /* 0x00000a00ff017b82 */ /* 0x000e620000000800 */
[----:B------:R-:W2:Y:S07]  /*0010*/  S2R R2, SR_TID.X ;  /* 0x0000000000027919 */ /* 0x000eae0000002100 */
[----:B------:R-:W3:Y:S01]  /*0020*/  S2UR UR6, SR_CTAID.X ;  /* 0x00000000000679c3 */ /* 0x000ee20000002500 */
[----:B------:R-:W-:Y:S01]  /*0030*/  ELECT P1, URZ, PT ;  /* 0x00000000003f782f */ /* 0x000fe20003820000 */
[----:B------:R-:W-:Y:S01]  /*0040*/  BSSY B0, `(.L_x_0) ;  /* 0x0000018000007945 */ /* 0x000fe20003800000 */
[----:B---3--:R-:W-:Y:S01]  /*0050*/  IMAD.U32 R17, RZ, RZ, UR6 ;  /* 0x00000006ff117e24 */ /* 0x008fe2000f8e00ff */
[----:B--2---:R-:W-:-:S05]  /*0060*/  SHF.R.U32.HI R0, RZ, 0x5, R2 ;  /* 0x00000005ff007819 */ /* 0x004fca0000011602 */
[----:B------:R-:W2:Y:S02]  /*0070*/  SHFL.IDX PT, R3, R0, RZ, 0x1f ;  /* 0x00001fff00037589 */ /* 0x000ea400000e0000 */
[----:B--2---:R-:W-:Y:S02]  /*0080*/  R2UR UR4, R3 ;  /* 0x00000000030472ca */ /* 0x004fe400000e0000 */
[----:B------:R-:W-:-:S06]  /*0090*/  SHF.R.U32.HI R3, RZ, 0x7, R2 ;  /* 0x00000007ff037819 */ /* 0x000fcc0000011602 */
[----:B------:R-:W2:Y:S05]  /*00a0*/  SHFL.IDX PT, R3, R3, RZ, 0x1f ;  /* 0x00001fff03037589 */ /* 0x000eaa00000e0000 */
[----:B------:R-:W-:Y:S02]  /*00b0*/  USHF.R.S32.HI UR5, URZ, 0x1f, UR4 ;  /* 0x0000001f3f057899 */ /* 0x000fe40008011404 */
[----:B------:R-:W-:Y:S02]  /*00c0*/  ISETP.EQ.AND P2, PT, RZ, UR4, P1 ;  /* 0x00000004ff007c0c */ /* 0x000fe40008f42270 */
[----:B------:R-:W-:-:S04]  /*00d0*/  ULEA.HI UR5, UR5, UR4, URZ, 0x2 ;  /* 0x0000000405057291 */ /* 0x000fc8000f8f103f */
[----:B------:R-:W-:-:S04]  /*00e0*/  ULOP3.LUT UR5, UR5, 0xfffffffc, URZ, 0xc0, !UPT ;  /* 0xfffffffc05057892 */ /* 0x000fc8000f8ec03f */
[----:B------:R-:W-:-:S03]  /*00f0*/  UIADD3 UR5, UR4, -UR5, URZ ;  /* 0x8000000504057290 */ /* 0x000fc6000fffe03f */
[----:B-1----:R-:W-:Y:S09]  /*0100*/  @!P2 BRA `(.L_x_1) ;  /* 0x00000000002ca947 */ /* 0x002ff20003800000 */
[----:B------:R-:W-:Y:S02]  /*0110*/  ULDC.64 UR6, c[0x0][0x198] ;  /* 0x0000660000067ab9 */ /* 0x000fe40000000a00 */
[----:B------:R-:W-:Y:S02]  /*0120*/  UIADD3 UR8, UP0, UR6, 0xf0, URZ ;  /* 0x000000f006087890 */ /* 0x000fe4000ff1e03f */
[----:B------:R-:W-:Y:S02]  /*0130*/  UIADD3 UR10, UP1, UR6, 0x1f0, URZ ;  /* 0x000001f0060a7890 */ /* 0x000fe4000ff3e03f */
[----:B------:R-:W-:Y:S02]  /*0140*/  UIADD3 UR6, UP2, UR6, 0x2f0, URZ ;  /* 0x000002f006067890 */ /* 0x000fe4000ff5e03f */
[----:B------:R-:W-:Y:S02]  /*0150*/  UIADD3.X UR9, URZ, UR7, URZ, UP0, !UPT ;  /* 0x000000073f097290 */ /* 0x000fe400087fe43f */
[----:B------:R-:W-:-:S02]  /*0160*/  UIADD3.X UR11, URZ, UR7, URZ, UP1, !UPT ;  /* 0x000000073f0b7290 */ /* 0x000fc40008ffe43f */
[----:B------:R-:W-:-:S05]  /*0170*/  UIADD3.X UR7, URZ, UR7, URZ, UP2, !UPT ;  /* 0x000000073f077290 */ /* 0x000fca00097fe43f */
[----:B------:R1:W-:Y:S02]  /*0180*/  UTMACCTL.PF [UR8] ;  /* 0x00000000080079b9 */ /* 0x0003e40008040000 */
[----:B------:R1:W-:Y:S02]  /*0190*/  UTMACCTL.PF [UR10] ;  /* 0x000000000a0079b9 */ /* 0x0003e40008040000 */
[----:B------:R1:W-:Y:S02]  /*01a0*/  UTMACCTL.PF [UR6] ;  /* 0x00000000060079b9 */ /* 0x0003e40008040000 */
[----:B-1----:R-:W-:Y:S01]  /*01b0*/  NOP ;  /* 0x0000000000007918 */ /* 0x002fe20000000000 */
.L_x_1:
[----:B------:R-:W-:Y:S05]  /*01c0*/  BSYNC B0 ;  /* 0x0000000000007941 */ /* 0x000fea0003800000 */
.L_x_0:
[----:B------:R-:W1:Y:S01]  /*01d0*/  SHFL.IDX PT, R4, R0, RZ, 0x1f ;  /* 0x00001fff00047589 */ /* 0x000e6200000e0000 */
[----:B--2---:R-:W-:Y:S01]  /*01e0*/  R2UR UR47, R3 ;  /* 0x00000000032f72ca */ /* 0x004fe200000e0000 */
[----:B------:R-:W-:Y:S02]  /*01f0*/  UISETP.NE.AND UP0, UPT, UR5, 0x1, UPT ;  /* 0x000000010500788c */ /* 0x000fe4000bf05270 */
[----:B------:R-:W-:-:S10]  /*0200*/  UISETP.NE.AND UP1, UPT, UR5, 0x2, UPT ;  /* 0x000000020500788c */ /* 0x000fd4000bf25270 */
[----:B------:R-:W-:Y:S02]  /*0210*/  UIADD3 UR10, UR47, -0x1, URZ ;  /* 0xffffffff2f0a7890 */ /* 0x000fe4000fffe03f */
[----:B------:R-:W-:Y:S02]  /*0220*/  UISETP.EQ.AND UP2, UPT, UR47, URZ, !UP0 ;  /* 0x0000003f2f00728c */ /* 0x000fe4000c742270 */
[----:B------:R-:W-:Y:S02]  /*0230*/  UISETP.EQ.AND UP3, UPT, UR47, URZ, !UP1 ;  /* 0x0000003f2f00728c */ /* 0x000fe4000cf62270 */
[----:B------:R-:W-:Y:S02]  /*0240*/  UISETP.GE.U32.AND UP4, UPT, UR10, 0x4, UPT ;  /* 0x000000040a00788c */ /* 0x000fe4000bf86070 */
[----:B------:R-:W-:Y:S01]  /*0250*/  USEL UR48, URZ, 0x1, !UP2 ;  /* 0x000000013f307887 */ /* 0x000fe2000d000000 */
[----:B-1----:R-:W-:Y:S01]  /*0260*/  ISETP.NE.AND P0, PT, R4, RZ, PT ;  /* 0x000000ff0400720c */ /* 0x002fe20003f05270 */
[----:B------:R-:W-:Y:S01]  /*0270*/  USEL UR49, URZ, 0x1, !UP3 ;  /* 0x000000013f317887 */ /* 0x000fe2000d800000 */
[----:B------:R-:W-:Y:S01]  /*0280*/  IMAD.U32 R4, RZ, RZ, UR5 ;  /* 0x00000005ff047e24 */ /* 0x000fe2000f8e00ff */
[----:B------:R-:W-:-:S02]  /*0290*/  USEL UR48, UR48, 0x2, UP4 ;  /* 0x0000000230307887 */ /* 0x000fc4000a000000 */
[----:B------:R-:W-:-:S08]  /*02a0*/  USEL UR49, UR49, 0x2, UP4 ;  /* 0x0000000231317887 */ /* 0x000fd0000a000000 */
[----:B------:R-:W-:Y:S05]  /*02b0*/  @P0 BRA `(.L_x_2) ;  /* 0x0000000000480947 */ /* 0x000fea0003800000 */
[----:B------:R-:W1:Y:S01]  /*02c0*/  S2UR UR8, SR_CgaCtaId ;  /* 0x00000000000879c3 */ /* 0x000e620000008800 */
[----:B------:R-:W-:Y:S01]  /*02d0*/  UMOV UR4, 0x400 ;  /* 0x0000040000047882 */ /* 0x000fe20000000000 */
[----:B------:R-:W-:Y:S01]  /*02e0*/  UMOV UR5, 0x1 ;  /* 0x0000000100057882 */ /* 0x000fe20000000000 */
[----:B------:R-:W-:Y:S01]  /*02f0*/  UMOV UR6, 0x80 ;  /* 0x0000008000067882 */ /* 0x000fe20000000000 */
[----:B------:R-:W-:Y:S01]  /*0300*/  ELECT P0, URZ, PT ;  /* 0x00000000003f782f */ /* 0x000fe20003800000 */
[----:B------:R-:W-:-:S04]  /*0310*/  UIADD3 UR6, -UR6, 0x100000, URZ ;  /* 0x0010000006067890 */ /* 0x000fc8000fffe13f */
[----:B------:R-:W-:Y:S02]  /*0320*/  USHF.L.U32 UR7, UR6, 0xb, URZ ;  /* 0x0000000b06077899 */ /* 0x000fe4000800063f */
[----:B------:R-:W-:Y:S02]  /*0330*/  USHF.L.U32 UR6, UR6, 0x1, URZ ;  /* 0x0000000106067899 */ /* 0x000fe4000800063f */
[----:B-1----:R-:W-:Y:S02]  /*0340*/  ULEA UR8, UR8, UR4, 0x18 ;  /* 0x0000000408087291 */ /* 0x002fe4000f8ec03f */
[----:B------:R-:W-:-:S04]  /*0350*/  UIADD3 UR4, -UR5, 0x100000, URZ ;  /* 0x0010000005047890 */ /* 0x000fc8000fffe13f */
[----:B------:R-:W-:Y:S02]  /*0360*/  USHF.L.U32 UR5, UR4, 0xb, URZ ;  /* 0x0000000b04057899 */ /* 0x000fe4000800063f */
[----:B------:R-:W-:Y:S01]  /*0370*/  USHF.L.U32 UR4, UR4, 0x1, URZ ;  /* 0x0000000104047899 */ /* 0x000fe2000800063f */
[----:B------:R-:W1:Y:S11]  /*0380*/  FENCE.VIEW.ASYNC.S ;  /* 0x00000000000073c6 */ /* 0x000e760000000000 */
[----:B-1----:R1:W2:Y:S01]  /*0390*/  SYNCS.EXCH.64 URZ, [UR8+0x7250], UR4 ;  /* 0x00725004083f75b2 */ /* 0x0022a20008000100 */
[----:B------:R1:W3:Y:S01]  /*03a0*/  SYNCS.EXCH.64 URZ, [UR8+0x7260], UR6 ;  /* 0x00726006083f75b2 */ /* 0x0002e20008000100 */
[----:B------:R1:W4:Y:S01]  /*03b0*/  SYNCS.EXCH.64 URZ, [UR8+0x7258], UR4 ;  /* 0x00725804083f75b2 */ /* 0x0003220008000100 */
[----:B------:R1:W1:Y:S01]  /*03c0*/  SYNCS.EXCH.64 URZ, [UR8+0x7268], UR6 ;  /* 0x00726806083f75b2 */ /* 0x0002620008000100 */
[----:B------:R-:W-:Y:S01]  /*03d0*/  NOP ;  /* 0x0000000000007918 */ /* 0x000fe20000000000 */
.L_x_2:
[----:B------:R-:W5:Y:S01]  /*03e0*/  SHFL.IDX PT, R3, R0, RZ, 0x1f ;  /* 0x00001fff00037589 */ /* 0x000f6200000e0000 */
[----:B------:R-:W-:Y:S01]  /*03f0*/  NOP ;  /* 0x0000000000007918 */ /* 0x000fe20000000000 */
[----:B-----5:R-:W-:-:S13]  /*0400*/  ISETP.NE.AND P0, PT, R3, RZ, PT ;  /* 0x000000ff0300720c */ /* 0x020fda0003f05270 */
[----:B------:R-:W-:Y:S05]  /*0410*/  @P0 BRA `(.L_x_3) ;  /* 0x0000000000600947 */ /* 0x000fea0003800000 */
[----:B-1----:R-:W1:Y:S01]  /*0420*/  S2UR UR5, SR_CgaCtaId ;  /* 0x00000000000579c3 */ /* 0x002e620000008800 */
[----:B------:R-:W-:Y:S01]  /*0430*/  UMOV UR4, 0x400 ;  /* 0x0000040000047882 */ /* 0x000fe20000000000 */
[----:B------:R-:W-:Y:S01]  /*0440*/  UMOV UR6, 0x1 ;  /* 0x0000000100067882 */ /* 0x000fe20000000000 */
[----:B------:R-:W-:Y:S01]  /*0450*/  UMOV UR9, 0x100 ;  /* 0x0000010000097882 */ /* 0x000fe20000000000 */
[----:B------:R-:W-:-:S04]  /*0460*/  UIADD3 UR6, -UR6, 0x100000, URZ ;  /* 0x0010000006067890 */ /* 0x000fc8000fffe13f */
[----:B------:R-:W-:Y:S02]  /*0470*/  USHF.L.U32 UR7, UR6, 0xb, URZ ;  /* 0x0000000b06077899 */ /* 0x000fe4000800063f */
[----:B------:R-:W-:Y:S01]  /*0480*/  USHF.L.U32 UR6, UR6, 0x1, URZ ;  /* 0x0000000106067899 */ /* 0x000fe2000800063f */
[----:B------:R-:W-:Y:S01]  /*0490*/  ELECT P0, URZ, PT ;  /* 0x00000000003f782f */ /* 0x000fe20003800000 */
[----:B-1----:R-:W-:Y:S02]  /*04a0*/  ULEA UR8, UR5, UR4, 0x18 ;  /* 0x0000000405087291 */ /* 0x002fe4000f8ec03f */
[----:B------:R-:W-:-:S04]  /*04b0*/  UIADD3 UR4, -UR9, 0x100000, URZ ;  /* 0x0010000009047890 */ /* 0x000fc8000fffe13f */
[----:B------:R-:W-:Y:S02]  /*04c0*/  USHF.L.U32 UR5, UR4, 0xb, URZ ;  /* 0x0000000b04057899 */ /* 0x000fe4000800063f */
[----:B------:R-:W-:Y:S01]  /*04d0*/  USHF.L.U32 UR4, UR4, 0x1, URZ ;  /* 0x0000000104047899 */ /* 0x000fe2000800063f */
[----:B------:R-:W1:Y:S03]  /*04e0*/  FENCE.VIEW.ASYNC.S ;  /* 0x00000000000073c6 */ /* 0x000e660000000000 */
[----:B-1----:R1:W1:Y:S08]  /*04f0*/  SYNCS.EXCH.64 URZ, [UR8+0x7200], UR6 ;  /* 0x00720006083f75b2 */ /* 0x0022700008000100 */
[----:B------:R1:W1:Y:S01]  /*0500*/  SYNCS.EXCH.64 URZ, [UR8+0x7228], UR4 ;  /* 0x00722804083f75b2 */ /* 0x0002620008000100 */
        /* <DEDUP_REMOVED lines=8> */
[----:B------:R-:W-:Y:S01]  /*0590*/  NOP ;  /* 0x0000000000007918 */ /* 0x000fe20000000000 */
.L_x_3:
        /* <DEDUP_REMOVED lines=21> */
[----:B------:R-:W-:Y:S01]  /*06f0*/  NOP ;  /* 0x0000000000007918 */ /* 0x000fe20000000000 */
.L_x_4:
[----:B------:R-:W5:Y:S01]  /*0700*/  SHFL.IDX PT, R3, R0, RZ, 0x1f ;  /* 0x00001fff00037589 */ /* 0x000f6200000e0000 */
[----:B------:R-:W-:Y:S01]  /*0710*/  ELECT P0, URZ, PT ;  /* 0x00000000003f782f */ /* 0x000fe20003800000 */
[----:B------:R-:W-:Y:S01]  /*0720*/  NOP ;  /* 0x0000000000007918 */ /* 0x000fe20000000000 */
[----:B-1----:R-:W-:Y:S02]  /*0730*/  UMOV UR4, 0x80 ;  /* 0x0000008000047882 */ /* 0x002fe40000000000 */
[C---:B-----5:R-:W-:Y:S02]  /*0740*/  ISETP.NE.OR P0, PT, R3.reuse, RZ, !P0 ;  /* 0x000000ff0300720c */ /* 0x060fe40004705670 */
[----:B------:R-:W-:-:S11]  /*0750*/  ISETP.NE.AND P3, PT, R3, RZ, PT ;  /* 0x000000ff0300720c */ /* 0x000fd60003f65270 */
[----:B------:R-:W-:Y:S01]  /*0760*/  VOTEU.ALL UP2, P0 ;  /* 0x00000000003f7886 */ /* 0x000fe20000040000 */
[----:B------:R-:W-:Y:S01]  /*0770*/  VOTEU.ALL UP3, P0 ;  /* 0x00000000003f7886 */ /* 0x000fe20000060000 */
[----:B------:R-:W-:Y:S01]  /*0780*/  VOTEU.ALL UP4, P0 ;  /* 0x00000000003f7886 */ /* 0x000fe20000080000 */
[----:B------:R-:W-:Y:S02]  /*0790*/  VOTEU.ALL UP5, P0 ;  /* 0x00000000003f7886 */ /* 0x000fe400000a0000 */
[----:B------:R-:W1:Y:S01]  /*07a0*/  @!UP2 S2UR UR7, SR_CgaCtaId ;  /* 0x000000000007a9c3 */ /* 0x000e620000008800 */
[----:B------:R-:W-:Y:S01]  /*07b0*/  @!UP2 UMOV UR6, 0x400 ;  /* 0x000004000006a882 */ /* 0x000fe20000000000 */
[----:B------:R-:W-:-:S04]  /*07c0*/  @!UP2 UIADD3 UR4, -UR4, 0x100000, URZ ;  /* 0x001000000404a890 */ /* 0x000fc8000fffe13f */
[----:B------:R-:W-:Y:S02]  /*07d0*/  @!UP2 USHF.L.U32 UR5, UR4, 0xb, URZ ;  /* 0x0000000b0405a899 */ /* 0x000fe4000800063f */
[----:B------:R-:W-:Y:S02]  /*07e0*/  @!UP2 USHF.L.U32 UR4, UR4, 0x1, URZ ;  /* 0x000000010404a899 */ /* 0x000fe4000800063f */
[----:B-1----:R-:W-:Y:S01]  /*07f0*/  @!UP2 ULEA UR6, UR7, UR6, 0x18 ;  /* 0x000000060706a291 */ /* 0x002fe2000f8ec03f */
[----:B------:R-:W-:Y:S01]  /*0800*/  VOTEU.ALL UP2, P0 ;  /* 0x00000000003f7886 */ /* 0x000fe20000040000 */
[----:B------:R-:W1:Y:S10]  /*0810*/  FENCE.VIEW.ASYNC.S ;  /* 0x00000000000073c6 */ /* 0x000e740000000000 */
[----:B-1----:R1:W1:Y:S01]  /*0820*/  @!UP2 SYNCS.EXCH.64 URZ, [UR6+0x7290], UR4 ;  /* 0x00729004063fa5b2 */ /* 0x0022620008000100 */
[----:B------:R1:W1:Y:S01]  /*0830*/  @!UP3 SYNCS.EXCH.64 URZ, [UR6+0x7298], UR4 ;  /* 0x00729804063fb5b2 */ /* 0x0002620008000100 */
[----:B------:R1:W1:Y:S01]  /*0840*/  @!UP4 SYNCS.EXCH.64 URZ, [UR6+0x72a0], UR4 ;  /* 0x0072a004063fc5b2 */ /* 0x0002620008000100 */
[----:B------:R1:W1:Y:S01]  /*0850*/  @!UP5 SYNCS.EXCH.64 URZ, [UR6+0x72a8], UR4 ;  /* 0x0072a804063fd5b2 */ /* 0x0002620008000100 */
[----:B------:R-:W-:Y:S01]  /*0860*/  NOP ;  /* 0x0000000000007918 */ /* 0x000fe20000000000 */
[----:B------:R-:W-:Y:S05]  /*0870*/  @P3 BRA `(.L_x_5) ;  /* 0x0000000000403947 */ /* 0x000fea0003800000 */
[----:B-1----:R-:W1:Y:S01]  /*0880*/  S2UR UR5, SR_CgaCtaId ;  /* 0x00000000000579c3 */ /* 0x002e620000008800 */
[----:B------:R-:W-:Y:S01]  /*0890*/  UMOV UR4, 0x400 ;  /* 0x0000040000047882 */ /* 0x000fe20000000000 */
[----:B------:R-:W-:Y:S01]  /*08a0*/  UMOV UR6, 0x20 ;  /* 0x0000002000067882 */ /* 0x000fe20000000000 */
[----:B------:R-:W-:Y:S01]  /*08b0*/  UMOV UR7, 0x80 ;  /* 0x0000008000077882 */ /* 0x000fe20000000000 */
[----:B------:R-:W-:Y:S01]  /*08c0*/  ELECT P0, URZ, PT ;  /* 0x00000000003f782f */ /* 0x000fe20003800000 */
[----:B-1----:R-:W-:Y:S02]  /*08d0*/  ULEA UR8, UR5, UR4, 0x18 ;  /* 0x0000000405087291 */ /* 0x002fe4000f8ec03f */
[----:B------:R-:W-:-:S04]  /*08e0*/  UIADD3 UR4, -UR6, 0x100000, URZ ;  /* 0x0010000006047890 */ /* 0x000fc8000fffe13f */
[----:B------:R-:W-:Y:S02]  /*08f0*/  USHF.L.U32 UR5, UR4, 0xb, URZ ;  /* 0x0000000b04057899 */ /* 0x000fe4000800063f */
[----:B------:R-:W-:Y:S02]  /*0900*/  USHF.L.U32 UR4, UR4, 0x1, URZ ;  /* 0x0000000104047899 */ /* 0x000fe4000800063f */
[----:B------:R-:W-:-:S04]  /*0910*/  UIADD3 UR6, -UR7, 0x100000, URZ ;  /* 0x0010000007067890 */ /* 0x000fc8000fffe13f */
[----:B------:R-:W-:Y:S02]  /*0920*/  USHF.L.U32 UR7, UR6, 0xb, URZ ;  /* 0x0000000b06077899 */ /* 0x000fe4000800063f */
[----:B------:R-:W-:Y:S01]  /*0930*/  USHF.L.U32 UR6, UR6, 0x1, URZ ;  /* 0x0000000106067899 */ /* 0x000fe2000800063f */
[----:B------:R-:W1:Y:S03]  /*0940*/  FENCE.VIEW.ASYNC.S ;  /* 0x00000000000073c6 */ /* 0x000e660000000000 */
[----:B-1----:R1:W1:Y:S08]  /*0950*/  SYNCS.EXCH.64 URZ, [UR8+0x72c0], UR4 ;  /* 0x0072c004083f75b2 */ /* 0x0022700008000100 */
[----:B------:R1:W1:Y:S01]  /*0960*/  SYNCS.EXCH.64 URZ, [UR8+0x72c8], UR6 ;  /* 0x0072c806083f75b2 */ /* 0x0002620008000100 */
[----:B------:R-:W-:Y:S01]  /*0970*/  NOP ;  /* 0x0000000000007918 */ /* 0x000fe20000000000 */
.L_x_5:
[----:B------:R-:W-:Y:S01]  /*0980*/  VOTEU.ANY UP2, P2 ;  /* 0x00000000003f7886 */ /* 0x000fe20001040100 */
[----:B-1----:R-:W-:Y:S01]  /*0990*/  UMOV UR4, 0x40 ;  /* 0x0000004000047882 */ /* 0x002fe20000000000 */
[----:B------:R-:W-:Y:S01]  /*09a0*/  ISETP.NE.AND P3, PT, RZ, UR47, PT ;  /* 0x0000002fff007c0c */ /* 0x000fe2000bf65270 */
[----:B------:R-:W-:Y:S01]  /*09b0*/  NOP ;  /* 0x0000000000007918 */ /* 0x000fe20000000000 */
[----:B------:R-:W-:Y:S01]  /*09c0*/  ISETP.EQ.AND P0, PT, R4, 0x2, P1 ;  /* 0x000000020400780c */ /* 0x000fe20000f02270 */
[----:B------:R-:W1:Y:S01]  /*09d0*/  @UP2 S2UR UR7, SR_CgaCtaId ;  /* 0x00000000000729c3 */ /* 0x000e620000008800 */
[----:B------:R-:W-:Y:S01]  /*09e0*/  @UP2 UMOV UR6, 0x400 ;  /* 0x0000040000062882 */ /* 0x000fe20000000000 */
[----:B------:R-:W-:-:S04]  /*09f0*/  @UP2 UIADD3 UR4, -UR4, 0x100000, URZ ;  /* 0x0010000004042890 */ /* 0x000fc8000fffe13f */
[----:B------:R-:W-:Y:S02]  /*0a00*/  @UP2 USHF.L.U32 UR5, UR4, 0xb, URZ ;  /* 0x0000000b04052899 */ /* 0x000fe4000800063f */
[----:B------:R-:W-:Y:S02]  /*0a10*/  @UP2 USHF.L.U32 UR4, UR4, 0x1, URZ ;  /* 0x0000000104042899 */ /* 0x000fe4000800063f */
[----:B-1----:R-:W-:Y:S01]  /*0a20*/  @UP2 ULEA UR6, UR7, UR6, 0x18 ;  /* 0x0000000607062291 */ /* 0x002fe2000f8ec03f */
[----:B------:R-:W-:Y:S01]  /*0a30*/  VOTEU.ANY UP2, P2 ;  /* 0x00000000003f7886 */ /* 0x000fe20001040100 */
[----:B------:R-:W-:Y:S01]  /*0a40*/  ISETP.EQ.AND P2, PT, R4, 0x1, P1 ;  /* 0x000000010400780c */ /* 0x000fe20000f42270 */
[----:B------:R-:W1:Y:S09]  /*0a50*/  FENCE.VIEW.ASYNC.S ;  /* 0x00000000000073c6 */ /* 0x000e720000000000 */
[----:B-1----:R1:W2:Y:S01]  /*0a60*/  @UP2 SYNCS.EXCH.64 URZ, [UR6+0x72b0], UR4 ;  /* 0x0072b004063f25b2 */ /* 0x0022a20008000100 */
[----:B------:R-:W-:Y:S01]  /*0a70*/  NOP ;  /* 0x0000000000007918 */ /* 0x000fe20000000000 */
[----:B--234-:R-:W-:Y:S06]  /*0a80*/  BAR.SYNC.DEFER_BLOCKING 0x0 ;  /* 0x0000000000007b1d */ /* 0x01cfec0000010000 */
[----:B------:R-:W-:Y:S05]  /*0a90*/  @!P3 BRA `(.L_x_6) ;  /* 0x0000009800f8b947 */ /* 0x000fea0003800000 */
[----:B------:R-:W-:-:S06]  /*0aa0*/  UISETP.GT.U32.AND UP0, UPT, UR10, 0x3, UPT ;  /* 0x000000030a00788c */ /* 0x000fcc000bf04070 */
[----:B------:R-:W-:-:S13]  /*0ab0*/  PLOP3.LUT P0, PT, PT, PT, UP0, 0x80, 0x0 ;  /* 0x000000000000781c */ /* 0x000fda0003f0f008 */
[----:B-1----:R-:W-:Y:S05]  /*0ac0*/  @P0 EXIT ;  /* 0x000000000000094d */ /* 0x002fea0003800000 */
.L_x_7:
[----:B------:R-:W-:-:S08]  /*0ad0*/  NOP ;  /* 0x0000000000007918 */ /* 0x000fd00000000000 */
[----:B------:R-:W1:Y:S02]  /*0ae0*/  USETMAXREG.TRY_ALLOC.CTAPOOL UP0, 0xf0 ;  /* 0x000000f0000079c8 */ /* 0x000e640008000600 */
[----:B-1----:R-:W-:-:S13]  /*0af0*/  PLOP3.LUT P0, PT, PT, PT, UP0, 0x80, 0x0 ;  /* 0x000000000000781c */ /* 0x002fda0003f0f008 */
[----:B------:R-:W-:Y:S05]  /*0b00*/  @!P0 BRA `(.L_x_7) ;  /* 0xfffffffc00f08947 */ /* 0x000fea000383ffff */
[----:B------:R-:W-:Y:S02]  /*0b10*/  ULDC UR4, c[0x0][0xa00] ;  /* 0x0002800000047ab9 */ /* 0x000fe40000000800 */
[----:B------:R-:W-:-:S13]  /*0b20*/  ISETP.GE.AND P0, PT, R17, UR4, PT ;  /* 0x0000000411007c0c */ /* 0x000fda000bf06270 */
[----:B------:R-:W-:Y:S05]  /*0b30*/  @P0 EXIT ;  /* 0x000000000000094d */ /* 0x000fea0003800000 */
[----:B------:R-:W1:Y:S01]  /*0b40*/  S2UR UR4, SR_CgaCtaId ;  /* 0x00000000000479c3 */ /* 0x000e620000008800 */
[----:B------:R-:W-:Y:S01]  /*0b50*/  SHF.R.S32.HI R3, RZ, 0x1f, R2 ;  /* 0x0000001fff037819 */ /* 0x000fe20000011402 */
[----:B------:R-:W-:Y:S01]  /*0b60*/  UMOV UR51, 0x400 ;  /* 0x0000040000337882 */ /* 0x000fe20000000000 */
[----:B------:R-:W-:Y:S01]  /*0b70*/  UISETP.NE.AND UP0, UPT, UR47, 0x1, UPT ;  /* 0x000000012f00788c */ /* 0x000fe2000bf05270 */
[----:B------:R-:W-:Y:S01]  /*0b80*/  MOV R22, RZ ;  /* 0x000000ff00167202 */ /* 0x000fe20000000f00 */
[----:B------:R-:W-:Y:S01]  /*0b90*/  ULOP3.LUT UR50, UR48, 0x1, URZ, 0xfc, !UPT ;  /* 0x0000000130327892 */ /* 0x000fe2000f8efc3f */
[----:B------:R-:W-:Y:S01]  /*0ba0*/  LEA.HI R3, R3, R2, RZ, 0x7 ;  /* 0x0000000203037211 */ /* 0x000fe200078f38ff */
[----:B------:R-:W-:Y:S02]  /*0bb0*/  UP2UR UR5, UPR, URZ, 0x1 ;  /* 0x000000013f057883 */ /* 0x000fe40008000000 */
[----:B------:R-:W-:Y:S01]  /*0bc0*/  USEL UR6, URZ, 0x1, UP0 ;  /* 0x000000013f067887 */ /* 0x000fe20008000000 */
[----:B------:R-:W-:Y:S01]  /*0bd0*/  LOP3.LUT R3, R3, 0xffffff80, RZ, 0xc0, !PT ;  /* 0xffffff8003037812 */ /* 0x000fe200078ec0ff */
[----:B------:R-:W-:Y:S01]  /*0be0*/  ULDC.64 UR36, c[0x0][0x198] ;  /* 0x0000660000247ab9 */ /* 0x000fe20000000a00 */
[----:B------:R-:W-:Y:S01]  /*0bf0*/  UMOV UR45, URZ ;  /* 0x0000003f002d7c82 */ /* 0x000fe20008000000 */
[----:B------:R-:W-:Y:S01]  /*0c00*/  UMOV UR46, URZ ;  /* 0x0000003f002e7c82 */ /* 0x000fe20008000000 */
[----:B------:R-:W-:Y:S01]  /*0c10*/  UMOV UR55, URZ ;  /* 0x0000003f00377c82 */ /* 0x000fe20008000000 */
[----:B------:R-:W-:Y:S01]  /*0c20*/  IMAD.IADD R3, R2, 0x1, -R3 ;  /* 0x0000000102037824 */ /* 0x000fe200078e0a03 */
[----:B------:R-:W-:Y:S01]  /*0c30*/  ULDC.64 UR38, c[0x0][0x208] ;  /* 0x0000820000267ab9 */ /* 0x000fe20000000a00 */
[----:B------:R-:W-:-:S03]  /*0c40*/  IMAD.U32 R96, RZ, RZ, UR6 ;  /* 0x00000006ff607e24 */ /* 0x000fc6000f8e00ff */
[----:B------:R-:W-:Y:S01]  /*0c50*/  SHF.R.S32.HI R0, RZ, 0x1f, R3 ;  /* 0x0000001fff007819 */ /* 0x000fe20000011403 */
[----:B-1----:R-:W-:-:S03]  /*0c60*/  ULEA UR51, UR4, UR51, 0x18 ;  /* 0x0000003304337291 */ /* 0x002fc6000f8ec03f */
[----:B------:R-:W-:Y:S01]  /*0c70*/  LEA.HI R0, R0, R3, RZ, 0x2 ;  /* 0x0000000300007211 */ /* 0x000fe200078f10ff */
[----:B------:R-:W-:-:S03]  /*0c80*/  UIADD3 UR4, UR51, 0x1000, URZ ;  /* 0x0000100033047890 */ /* 0x000fc6000fffe03f */
[----:B------:R-:W-:Y:S01]  /*0c90*/  LOP3.LUT R0, R0, 0x7ffffffc, RZ, 0xc0, !PT ;  /* 0x7ffffffc00007812 */ /* 0x000fe200078ec0ff */
[----:B------:R-:W-:Y:S02]  /*0ca0*/  USHF.R.U32.HI UR5, URZ, 0x4, UR51 ;  /* 0x000000043f057899 */ /* 0x000fe40008011633 */
[----:B------:R-:W-:Y:S02]  /*0cb0*/  USHF.R.U32.HI UR4, URZ, 0x4, UR4 ;  /* 0x000000043f047899 */ /* 0x000fe40008011604 */
[----:B------:R-:W-:Y:S01]  /*0cc0*/  IMAD.IADD R0, R3, 0x1, -R0 ;  /* 0x0000000103007824 */ /* 0x000fe200078e0a00 */
[----:B------:R-:W-:Y:S02]  /*0cd0*/  ULOP3.LUT UR5, UR5, 0x3fff, URZ, 0xc0, !UPT ;  /* 0x00003fff05057892 */ /* 0x000fe4000f8ec03f */
[----:B------:R-:W-:Y:S01]  /*0ce0*/  ULOP3.LUT UR52, UR4, 0x3fff, URZ, 0xc0, !UPT ;  /* 0x00003fff04347892 */ /* 0x000fe2000f8ec03f */
[----:B------:R-:W-:Y:S01]  /*0cf0*/  IMAD.SHL.U32 R18, R0, 0x2, RZ ;  /* 0x0000000200127824 */ /* 0x000fe200078e00ff */
[----:B------:R-:W-:-:S02]  /*0d00*/  ULOP3.LUT UR53, UR5, 0x10000, URZ, 0xfc, !UPT ;  /* 0x0001000005357892 */ /* 0x000fc4000f8efc3f */
[----:B------:R-:W-:-:S12]  /*0d10*/  ULOP3.LUT UR54, UR52, 0x10000, URZ, 0xfc, !UPT ;  /* 0x0001000034367892 */ /* 0x000fd8000f8efc3f */
.L_x_73:
[----:B-1----:R-:W1:Y:S01]  /*0d20*/  LDC R6, c[0x0][0xa04] ;  /* 0x00028100ff067b82 */ /* 0x002e620000000800 */
[----:B------:R-:W-:Y:S01]  /*0d30*/  IMAD.MOV.U32 R16, RZ, RZ, R17 ;  /* 0x000000ffff107224 */ /* 0x000fe200078e0011 */
[----:B------:R-:W-:-:S06]  /*0d40*/  UISETP.NE.AND UP0, UPT, UR47, 0x1, UPT ;  /* 0x000000012f00788c */ /* 0x000fcc000bf05270 */
[----:B------:R-:W2:Y:S08]  /*0d50*/  LDC R0, c[0x0][0xa10] ;  /* 0x00028400ff007b82 */ /* 0x000eb00000000800 */
[----:B------:R-:W3:Y:S01]  /*0d60*/  LDC R10, c[0x0][0xa1c] ;  /* 0x00028700ff0a7b82 */ /* 0x000ee20000000800 */
[----:B-1----:R-:W-:Y:S02]  /*0d70*/  ISETP.NE.AND P0, PT, R6, 0x1, PT ;  /* 0x000000010600780c */ /* 0x002fe40003f05270 */
[----:B--2---:R-:W-:-:S11]  /*0d80*/  ISETP.NE.AND P1, PT, R0, 0x1, PT ;  /* 0x000000010000780c */ /* 0x004fd60003f25270 */
[----:B------:R-:W1:Y:S01]  /*0d90*/  @P0 LDC.64 R4, c[0x0][0xa08] ;  /* 0x00028200ff040b82 */ /* 0x000e620000000a00 */
[C---:B---3--:R-:W-:Y:S02]  /*0da0*/  ISETP.NE.AND P2, PT, R10.reuse, 0x1, PT ;  /* 0x000000010a00780c */ /* 0x048fe40003f45270 */
[----:B------:R-:W-:-:S05]  /*0db0*/  R2UR UR44, R10 ;  /* 0x000000000a2c72ca */ /* 0x000fca00000e0000 */
[----:B------:R-:W2:Y:S08]  /*0dc0*/  @P1 LDC R3, c[0x0][0xa14] ;  /* 0x00028500ff031b82 */ /* 0x000eb00000000800 */
[----:B------:R-:W3:Y:S08]  /*0dd0*/  @P1 LDC R7, c[0x0][0xa18] ;  /* 0x00028600ff071b82 */ /* 0x000ef00000000800 */
[----:B------:R-:W4:Y:S01]  /*0de0*/  @P2 LDC.64 R8, c[0x0][0xa20] ;  /* 0x00028800ff082b82 */ /* 0x000f220000000a00 */
[----:B-1----:R-:W-:-:S05]  /*0df0*/  @P0 IMAD.HI.U32 R0, R17, R4, RZ ;  /* 0x0000000411000227 */ /* 0x002fca00078e00ff */
[----:B------:R-:W-:Y:S02]  /*0e00*/  @P0 SHF.R.U32.HI R16, RZ, R5, R0 ;  /* 0x00000005ff100219 */ /* 0x000fe40000011600 */
[----:B------:R-:W-:-:S03]  /*0e10*/  PLOP3.LUT P0, PT, PT, PT, UP0, 0x80, 0x0 ;  /* 0x000000000000781c */ /* 0x000fc60003f0f008 */
[----:B--2---:R-:W-:-:S04]  /*0e20*/  @P1 IMAD.HI.U32 R0, R16, R3, RZ ;  /* 0x0000000310001227 */ /* 0x004fc800078e00ff */
[----:B------:R-:W-:Y:S01]  /*0e30*/  IMAD.MOV.U32 R19, RZ, RZ, R16 ;  /* 0x000000ffff137224 */ /* 0x000fe200078e0010 */
[----:B---3--:R-:W-:-:S04]  /*0e40*/  @P1 SHF.R.U32.HI R19, RZ, R7, R0 ;  /* 0x00000007ff131219 */ /* 0x008fc80000011600 */
[----:B------:R-:W-:Y:S02]  /*0e50*/  MOV R0, R19 ;  /* 0x0000001300007202 */ /* 0x000fe40000000f00 */
[C---:B------:R-:W-:Y:S01]  /*0e60*/  R2UR UR5, R19.reuse ;  /* 0x00000000130572ca */ /* 0x040fe200000e0000 */
[----:B----4-:R-:W-:-:S05]  /*0e70*/  @P2 IMAD.HI.U32 R4, R19, R8, RZ ;  /* 0x0000000813042227 */ /* 0x010fca00078e00ff */
[----:B------:R-:W-:-:S05]  /*0e80*/  @P2 SHF.R.U32.HI R0, RZ, R9, R4 ;  /* 0x00000009ff002219 */ /* 0x000fca0000011604 */
[----:B------:R-:W-:Y:S02]  /*0e90*/  IMAD.MOV R3, RZ, RZ, -R0 ;  /* 0x000000ffff037224 */ /* 0x000fe400078e0a00 */
[----:B------:R-:W-:-:S03]  /*0ea0*/  IMAD.MOV R0, RZ, RZ, -R16 ;  /* 0x000000ffff007224 */ /* 0x000fc600078e0a10 */
[----:B------:R-:W-:Y:S01]  /*0eb0*/  R2UR UR4, R3 ;  /* 0x00000000030472ca */ /* 0x000fe200000e0000 */
[----:B------:R-:W-:-:S05]  /*0ec0*/  IMAD R0, R6, R0, R17 ;  /* 0x0000000006007224 */ /* 0x000fca00078e0211 */
[----:B------:R-:W-:-:S07]  /*0ed0*/  R2UR UR42, R0 ;  /* 0x00000000002a72ca */ /* 0x000fce00000e0000 */
[----:B------:R-:W-:Y:S01]  /*0ee0*/  UIMAD UR44, UR44, UR4, UR5 ;  /* 0x000000042c2c72a4 */ /* 0x000fe2000f8e0205 */
[----:B------:R-:W-:Y:S11]  /*0ef0*/  @!P0 BRA `(.L_x_8) ;  /* 0x0000000000688947 */ /* 0x000ff60003800000 */
[----:B------:R-:W-:-:S06]  /*0f00*/  UISETP.NE.AND UP0, UPT, UR47, 0x2, UPT ;  /* 0x000000022f00788c */ /* 0x000fcc000bf05270 */
[----:B------:R-:W-:-:S13]  /*0f10*/  PLOP3.LUT P1, PT, PT, PT, UP0, 0x80, 0x0 ;  /* 0x000000000000781c */ /* 0x000fda0003f2f008 */
[----:B------:R-:W-:Y:S05]  /*0f20*/  @!P1 BRA `(.L_x_9) ;  /* 0x0000000000449947 */ /* 0x000fea0003800000 */
[----:B------:R-:W-:-:S06]  /*0f30*/  UISETP.NE.AND UP0, UPT, UR47, 0x3, UPT ;  /* 0x000000032f00788c */ /* 0x000fcc000bf05270 */
[----:B------:R-:W-:-:S13]  /*0f40*/  PLOP3.LUT P1, PT, PT, PT, UP0, 0x80, 0x0 ;  /* 0x000000000000781c */ /* 0x000fda0003f2f008 */
[----:B------:R-:W-:Y:S05]  /*0f50*/  @!P1 BRA `(.L_x_10) ;  /* 0x0000000000249947 */ /* 0x000fea0003800000 */
[----:B------:R-:W-:-:S06]  /*0f60*/  UISETP.NE.AND UP0, UPT, UR47, 0x4, UPT ;  /* 0x000000042f00788c */ /* 0x000fcc000bf05270 */
[----:B------:R-:W-:-:S13]  /*0f70*/  PLOP3.LUT P1, PT, PT, PT, UP0, 0x80, 0x0 ;  /* 0x000000000000781c */ /* 0x000fda0003f2f008 */
[----:B------:R-:W-:Y:S05]  /*0f80*/  @P1 BRA `(.L_x_11) ;  /* 0x0000000000541947 */ /* 0x000fea0003800000 */
[----:B------:R-:W-:Y:S02]  /*0f90*/  UIADD3 UR4, UR45, -0x1, URZ ;  /* 0xffffffff2d047890 */ /* 0x000fe4000fffe03f */
[----:B------:R-:W-:Y:S02]  /*0fa0*/  ULOP3.LUT UR45, UR45, 0x1, URZ, 0xc, !UPT ;  /* 0x000000012d2d7892 */ /* 0x000fe4000f8e0c3f */
[----:B------:R-:W-:-:S04]  /*0fb0*/  ULOP3.LUT UR4, UR4, 0x2, URZ, 0xc0, !UPT ;  /* 0x0000000204047892 */ /* 0x000fc8000f8ec03f */
[----:B------:R-:W-:-:S04]  /*0fc0*/  USHF.R.U32.HI UR4, URZ, 0x1, UR4 ;  /* 0x000000013f047899 */ /* 0x000fc80008011604 */
[----:B------:R-:W-:Y:S01]  /*0fd0*/  ULOP3.LUT UR46, UR46, UR4, URZ, 0x3c, !UPT ;  /* 0x000000042e2e7292 */ /* 0x000fe2000f8e3c3f */
[----:B------:R-:W-:Y:S11]  /*0fe0*/  BRA `(.L_x_11) ;  /* 0x00000000003c7947 */ /* 0x000ff60003800000 */
.L_x_10:
[----:B------:R-:W-:Y:S02]  /*0ff0*/  ULOP3.LUT UP0, URZ, UR45, 0x2, URZ, 0xc0, !UPT ;  /* 0x000000022d3f7892 */ /* 0x000fe4000f80c03f */
[----:B------:R-:W-:Y:S02]  /*1000*/  ULOP3.LUT UR45, UR45, 0x1, URZ, 0xc0, !UPT ;  /* 0x000000012d2d7892 */ /* 0x000fe4000f8ec03f */
[----:B------:R-:W-:-:S04]  /*1010*/  USEL UR4, URZ, 0x1, UP0 ;  /* 0x000000013f047887 */ /* 0x000fc80008000000 */
[----:B------:R-:W-:Y:S01]  /*1020*/  ULOP3.LUT UR46, UR46, UR4, URZ, 0x3c, !UPT ;  /* 0x000000042e2e7292 */ /* 0x000fe2000f8e3c3f */
[----:B------:R-:W-:Y:S11]  /*1030*/  BRA `(.L_x_11) ;  /* 0x0000000000287947 */ /* 0x000ff60003800000 */
.L_x_9:
[----:B------:R-:W-:Y:S02]  /*1040*/  UIADD3 UR4, UR45, 0x1, URZ ;  /* 0x000000012d047890 */ /* 0x000fe4000fffe03f */
[----:B------:R-:W-:Y:S02]  /*1050*/  ULOP3.LUT UR45, UR45, 0x1, URZ, 0xc, !UPT ;  /* 0x000000012d2d7892 */ /* 0x000fe4000f8e0c3f */
[----:B------:R-:W-:-:S04]  /*1060*/  UISETP.GT.U32.AND UP0, UPT, UR4, 0x1, UPT ;  /* 0x000000010400788c */ /* 0x000fc8000bf04070 */
[----:B------:R-:W-:-:S04]  /*1070*/  USEL UR4, URZ, 0x1, !UP0 ;  /* 0x000000013f047887 */ /* 0x000fc8000c000000 */
[----:B------:R-:W-:Y:S01]  /*1080*/  ULOP3.LUT UR46, UR46, UR4, URZ, 0x3c, !UPT ;  /* 0x000000042e2e7292 */ /* 0x000fe2000f8e3c3f */
[----:B------:R-:W-:Y:S11]  /*1090*/  BRA `(.L_x_11) ;  /* 0x0000000000107947 */ /* 0x000ff60003800000 */
.L_x_8:
[----:B------:R-:W-:Y:S02]  /*10a0*/  UISETP.GT.U32.AND UP0, UPT, UR45, 0x1, UPT ;  /* 0x000000012d00788c */ /* 0x000fe4000bf04070 */
[----:B------:R-:W-:Y:S02]  /*10b0*/  ULOP3.LUT UR45, UR45, 0x1, URZ, 0xc0, !UPT ;  /* 0x000000012d2d7892 */ /* 0x000fe4000f8ec03f */
[----:B------:R-:W-:-:S04]  /*10c0*/  USEL UR4, URZ, 0x1, !UP0 ;  /* 0x000000013f047887 */ /* 0x000fc8000c000000 */
[----:B------:R-:W-:-:S12]  /*10d0*/  ULOP3.LUT UR46, UR46, UR4, URZ, 0x3c, !UPT ;  /* 0x000000042e2e7292 */ /* 0x000fd8000f8e3c3f */
.L_x_11:
[----:B------:R-:W-:Y:S05]  /*10e0*/  @!P0 BRA `(.L_x_12) ;  /* 0x00000000003c8947 */ /* 0x000fea0003800000 */
        /* <DEDUP_REMOVED lines=9> */
[----:B------:R-:W-:Y:S01]  /*1180*/  ULEA UR42, UR42, 0x3, 0x1 ;  /* 0x000000032a2a7891 */ /* 0x000fe2000f8e083f */
[----:B------:R-:W-:Y:S11]  /*1190*/  BRA `(.L_x_15) ;  /* 0x0000000000147947 */ /* 0x000ff60003800000 */
.L_x_14:
[----:B------:R-:W-:Y:S01]  /*11a0*/  ULEA UR42, UR42, 0x2, 0x1 ;  /* 0x000000022a2a7891 */ /* 0x000fe2000f8e083f */
[----:B------:R-:W-:Y:S11]  /*11b0*/  BRA `(.L_x_15) ;  /* 0x00000000000c7947 */ /* 0x000ff60003800000 */
.L_x_13:
[----:B------:R-:W-:Y:S01]  /*11c0*/  ULEA UR42, UR42, 0x1, 0x1 ;  /* 0x000000012a2a7891 */ /* 0x000fe2000f8e083f */
[----:B------:R-:W-:Y:S11]  /*11d0*/  BRA `(.L_x_15) ;  /* 0x0000000000047947 */ /* 0x000ff60003800000 */
.L_x_12:
[----:B------:R-:W-:-:S12]  /*11e0*/  USHF.L.U32 UR42, UR42, 0x1, URZ ;  /* 0x000000012a2a7899 */ /* 0x000fd8000800063f */
.L_x_15:
[----:B------:R-:W-:-:S04]  /*11f0*/  ULOP3.LUT UR4, UR49, 0x1, URZ, 0xfc, !UPT ;  /* 0x0000000131047892 */ /* 0x000fc8000f8efc3f */
[----:B------:R-:W-:-:S06]  /*1200*/  UISETP.NE.AND UP0, UPT, UR4, 0x3, UPT ;  /* 0x000000030400788c */ /* 0x000fcc000bf05270 */
[----:B------:R-:W-:-:S13]  /*1210*/  PLOP3.LUT P0, PT, PT, PT, UP0, 0x80, 0x0 ;  /* 0x000000000000781c */ /* 0x000fda0003f0f008 */
[----:B------:R-:W-:Y:S05]  /*1220*/  @!P0 BRA `(.L_x_16) ;  /* 0x0000000000048947 */ /* 0x000fea0003800000 */
[----:B------:R-:W-:Y:S01]  /*1230*/  BPT.TRAP 0x1 ;  /* 0x000000040000795c */ /* 0x000fe20000300000 */
.L_x_16:
[----:B------:R-:W-:Y:S01]  /*1240*/  ULEA UR4, UR45, UR51, 0x3 ;  /* 0x000000332d047291 */ /* 0x000fe2000f8e183f */
[----:B------:R-:W-:Y:S01]  /*1250*/  IMAD.U32 R0, RZ, RZ, UR46 ;  /* 0x0000002eff007e24 */ /* 0x000fe2000f8e00ff */
[----:B------:R-:W-:-:S04]  /*1260*/  UISETP.NE.AND UP0, UPT, UR50, 0x3, UPT ;  /* 0x000000033200788c */ /* 0x000fc8000bf05270 */
[----:B------:R-:W-:Y:S02]  /*1270*/  SHF.L.U32 R0, R0, 0x1f, RZ ;  /* 0x0000001f00007819 */ /* 0x000fe400000006ff */
[----:B------:R-:W-:Y:S02]  /*1280*/  PLOP3.LUT P0, PT, PT, PT, UP0, 0x80, 0x0 ;  /* 0x000000000000781c */ /* 0x000fe40003f0f008 */
[----:B------:R-:W1:Y:S02]  /*1290*/  SYNCS.PHASECHK.TRANS64.TRYWAIT P1, [UR4+0x7250], R0 ;  /* 0x00725000ff0075a7 */ /* 0x000e640008020144 */
[----:B-1----:R-:W-:Y:S09]  /*12a0*/  @!P1 BRA `(.L_x_17) ;  /* 0x000000a800dc9947 */ /* 0x002ff20003800000 */
.L_x_119:
[----:B------:R-:W-:Y:S05]  /*12b0*/  @!P0 BRA `(.L_x_18) ;  /* 0x0000000000048947 */ /* 0x000fea0003800000 */
[----:B------:R-:W-:Y:S01]  /*12c0*/  BPT.TRAP 0x1 ;  /* 0x000000040000795c */ /* 0x000fe20000300000 */
.L_x_18:
[----:B------:R-:W-:Y:S01]  /*12d0*/  ULEA UR11, UR55, UR51, 0x3 ;  /* 0x00000033370b7291 */ /* 0x000fe2000f8e183f */
[----:B-1----:R-:W-:Y:S01]  /*12e0*/  SHF.L.U32 R0, R22, 0x1f, RZ ;  /* 0x0000001f16007819 */ /* 0x002fe200000006ff */
[----:B------:R-:W-:Y:S01]  /*12f0*/  UIADD3 UR10, UR51, 0x7290, URZ ;  /* 0x00007290330a7890 */ /* 0x000fe2000fffe03f */
[----:B------:R-:W-:Y:S01]  /*1300*/  SHF.L.U32 R3, R96, 0x1f, RZ ;  /* 0x0000001f60037819 */ /* 0x000fe200000006ff */
[----:B------:R-:W-:Y:S02]  /*1310*/  ULEA UR4, UR47, 0xfffffff8, 0x3 ;  /* 0xfffffff82f047891 */ /* 0x000fe4000f8e183f */
[----:B------:R-:W-:Y:S02]  /*1320*/  ULEA UR8, UR47, UR10, 0x3 ;  /* 0x0000000a2f087291 */ /* 0x000fe4000f8e183f */
[----:B------:R-:W-:Y:S01]  /*1330*/  ULOP3.LUT UR9, UR4, 0x8, URZ, 0xc, !UPT ;  /* 0x0000000804097892 */ /* 0x000fe2000f8e0c3f */
[----:B------:R-:W1:Y:S02]  /*1340*/  SYNCS.PHASECHK.TRANS64.TRYWAIT P1, [UR11+0x7200], R0 ;  /* 0x00720000ff0075a7 */ /* 0x000e64000802014b */
[----:B-1----:R-:W-:Y:S09]  /*1350*/  @!P1 BRA `(.L_x_19) ;  /* 0x000000a800c89947 */ /* 0x002ff20003800000 */
.L_x_120:
[----:B------:R-:W2:Y:S02]  /*1360*/  SYNCS.PHASECHK.TRANS64.TRYWAIT P1, [UR8+-0x8], R3 ;  /* 0xfffff803ff0075a7 */ /* 0x000ea40008020148 */
[----:B--2---:R-:W-:Y:S05]  /*1370*/  @!P1 BRA `(.L_x_20) ;  /* 0x000000a800d89947 */ /* 0x004fea0003800000 */
.L_x_121:
[----:B------:R-:W-:Y:S01]  /*1380*/  ULEA UR6, UR55, UR54, 0x8 ;  /* 0x0000003637067291 */ /* 0x000fe2000f8e403f */
[----:B------:R-:W-:Y:S01]  /*1390*/  WARPGROUP.ARRIVE ;  /* 0x00000000000079c5 */ /* 0x000fe20000000000 */
[----:B------:R-:W-:Y:S01]  /*13a0*/  ULEA UR4, UR45, UR53, 0x7 ;  /* 0x000000352d047291 */ /* 0x000fe2000f8e383f */
[----:B------:R-:W2:Y:S01]  /*13b0*/  LDC R7, c[0x0][0x28c] ;  /* 0x0000a300ff077b82 */ /* 0x000ea20000000800 */
[----:B------:R-:W-:Y:S01]  /*13c0*/  UMOV UR7, 0xc0000010 ;  /* 0xc000001000077882 */ /* 0x000fe20000000000 */
[----:B------:R-:W-:Y:S01]  /*13d0*/  UMOV UR5, 0xc0000010 ;  /* 0xc000001000057882 */ /* 0x000fe20000000000 */
[C---:B-1----:R-:W-:Y:S01]  /*13e0*/  VIADD R0, R18.reuse, 0x1 ;  /* 0x0000000112007836 */ /* 0x042fe20000000000 */
[C---:B------:R-:W-:Y:S01]  /*13f0*/  IADD3 R4, R18.reuse, 0x8, RZ ;  /* 0x0000000812047810 */ /* 0x040fe20007ffe0ff */
[----:B------:R-:W-:Y:S01]  /*1400*/  VIADD R6, R18, 0x9 ;  /* 0x0000000912067836 */ /* 0x000fe20000000000 */
[----:B------:R-:W-:Y:S02]  /*1410*/  P2R R11, PR, RZ, 0x1 ;  /* 0x00000001ff0b7803 */ /* 0x000fe40000000000 */
[----:B------:R-:W-:Y:S01]  /*1420*/  HGMMA.64x128x16.F32.BF16 R24, gdesc[UR4], RZ, !UPT, gsb0 ;  /* 0x01e00000041879f0 */ /* 0x000fe2000c0018ff */
[----:B------:R-:W-:Y:S01]  /*1430*/  ULDC UR6, c[0x0][0x604] ;  /* 0x0001810000067ab9 */ /* 0x000fe20000000800 */
[-C--:B--2---:R-:W-:Y:S01]  /*1440*/  ISETP.GE.AND P5, PT, R0, R7.reuse, PT ;  /* 0x000000070000720c */ /* 0x084fe20003fa6270 */
[----:B------:R-:W-:Y:S01]  /*1450*/  VIADD R0, R18, 0x10 ;  /* 0x0000001012007836 */ /* 0x000fe20000000000 */
[-C--:B------:R-:W-:Y:S01]  /*1460*/  ISETP.GE.AND P1, PT, R4, R7.reuse, PT ;  /* 0x000000070400720c */ /* 0x080fe20003f26270 */
[C---:B------:R-:W-:Y:S01]  /*1470*/  VIADD R4, R18.reuse, 0x11 ;  /* 0x0000001112047836 */ /* 0x040fe20000000000 */
[----:B------:R-:W-:-:S02]  /*1480*/  ISETP.GE.AND P6, PT, R18, R7, PT ;  /* 0x000000071200720c */ /* 0x000fc40003fc6270 */
[-C--:B------:R-:W-:Y:S01]  /*1490*/  ISETP.GE.AND P3, PT, R0, R7.reuse, PT ;  /* 0x000000070000720c */ /* 0x080fe20003f66270 */
[----:B------:R-:W-:Y:S01]  /*14a0*/  VIADD R0, R18, 0x18 ;  /* 0x0000001812007836 */ /* 0x000fe20000000000 */
[-C--:B------:R-:W-:Y:S01]  /*14b0*/  ISETP.GE.AND P4, PT, R4, R7.reuse, PT ;  /* 0x000000070400720c */ /* 0x080fe20003f86270 */
[----:B------:R-:W-:Y:S01]  /*14c0*/  VIADD R4, R18, 0x20 ;  /* 0x0000002012047836 */ /* 0x000fe20000000000 */
[-C--:B------:R-:W-:Y:S01]  /*14d0*/  ISETP.GE.AND P2, PT, R6, R7.reuse, PT ;  /* 0x000000070600720c */ /* 0x080fe20003f46270 */
[----:B------:R-:W-:Y:S02]  /*14e0*/  WARPGROUP.DEPBAR.LE gsb0, 0x0 ;  /* 0x00008000000079c5 */ /* 0x000fe40000010000 */
[----:B------:R-:W-:Y:S02]  /*14f0*/  FSEL R24, R24, -INF , !P6 ;  /* 0xff80000018187808 */ /* 0x000fe40007000000 */
[----:B------:R-:W-:Y:S02]  /*1500*/  FSEL R26, R26, -INF , !P6 ;  /* 0xff8000001a1a7808 */ /* 0x000fe40007000000 */
[----:B------:R-:W-:-:S02]  /*1510*/  ISETP.GE.AND P6, PT, R0, R7, PT ;  /* 0x000000070000720c */ /* 0x000fc40003fc6270 */
[----:B------:R-:W-:Y:S02]  /*1520*/  IADD3 R0, R18, 0x19, RZ ;  /* 0x0000001912007810 */ /* 0x000fe40007ffe0ff */
[----:B------:R-:W-:Y:S02]  /*1530*/  FSEL R25, R25, -INF , !P5 ;  /* 0xff80000019197808 */ /* 0x000fe40006800000 */
[----:B------:R-:W-:Y:S02]  /*1540*/  FSEL R27, R27, -INF , !P5 ;  /* 0xff8000001b1b7808 */ /* 0x000fe40006800000 */
[----:B------:R-:W-:Y:S02]  /*1550*/  FSEL R28, R28, -INF , !P1 ;  /* 0xff8000001c1c7808 */ /* 0x000fe40004800000 */
[----:B------:R-:W-:Y:S02]  /*1560*/  FSEL R30, R30, -INF , !P1 ;  /* 0xff8000001e1e7808 */ /* 0x000fe40004800000 */
[-C--:B------:R-:W-:Y:S01]  /*1570*/  ISETP.GE.AND P5, PT, R0, R7.reuse, PT ;  /* 0x000000070000720c */ /* 0x080fe20003fa6270 */
[----:B------:R-:W-:Y:S01]  /*1580*/  VIADD R0, R18, 0x21 ;  /* 0x0000002112007836 */ /* 0x000fe20000000000 */
[----:B------:R-:W-:Y:S01]  /*1590*/  ISETP.GE.AND P1, PT, R4, R7, PT ;  /* 0x000000070400720c */ /* 0x000fe20003f26270 */
[----:B------:R-:W-:Y:S01]  /*15a0*/  VIADD R4, R18, 0x28 ;  /* 0x0000002812047836 */ /* 0x000fe20000000000 */
[----:B------:R-:W-:-:S02]  /*15b0*/  FMNMX R3, R24, R25, !PT ;  /* 0x0000001918037209 */ /* 0x000fc40007800000 */
[----:B------:R-:W-:Y:S02]  /*15c0*/  FSEL R29, R29, -INF , !P2 ;  /* 0xff8000001d1d7808 */ /* 0x000fe40005000000 */
[----:B------:R-:W-:Y:S02]  /*15d0*/  FSEL R31, R31, -INF , !P2 ;  /* 0xff8000001f1f7808 */ /* 0x000fe40005000000 */
[----:B------:R-:W-:Y:S02]  /*15e0*/  FSEL R32, R32, -INF , !P3 ;  /* 0xff80000020207808 */ /* 0x000fe40005800000 */
[----:B------:R-:W-:Y:S02]  /*15f0*/  FSEL R34, R34, -INF , !P3 ;  /* 0xff80000022227808 */ /* 0x000fe40005800000 */
[-C--:B------:R-:W-:Y:S01]  /*1600*/  ISETP.GE.AND P2, PT, R0, R7.reuse, PT ;  /* 0x000000070000720c */ /* 0x080fe20003f46270 */
[----:B------:R-:W-:Y:S01]  /*1610*/  VIADD R0, R18, 0x29 ;  /* 0x0000002912007836 */ /* 0x000fe20000000000 */
[----:B------:R-:W-:-:S02]  /*1620*/  ISETP.GE.AND P3, PT, R4, R7, PT ;  /* 0x000000070400720c */ /* 0x000fc40003f66270 */
[----:B------:R-:W-:Y:S02]  /*1630*/  FMNMX R4, R28, R3, !PT ;  /* 0x000000031c047209 */ /* 0x000fe40007800000 */
[----:B------:R-:W-:Y:S02]  /*1640*/  FSEL R33, R33, -INF , !P4 ;  /* 0xff80000021217808 */ /* 0x000fe40006000000 */
[----:B------:R-:W-:Y:S02]  /*1650*/  FSEL R35, R35, -INF , !P4 ;  /* 0xff80000023237808 */ /* 0x000fe40006000000 */
[----:B------:R-:W-:Y:S02]  /*1660*/  FMNMX R3, R29, R4, !PT ;  /* 0x000000041d037209 */ /* 0x000fe40007800000 */
[----:B------:R-:W-:Y:S02]  /*1670*/  ISETP.GE.AND P4, PT, R0, R7, PT ;  /* 0x000000070000720c */ /* 0x000fe40003f86270 */
[----:B------:R-:W-:-:S02]  /*1680*/  IADD3 R0, R18, 0x30, RZ ;  /* 0x0000003012007810 */ /* 0x000fc40007ffe0ff */
[----:B------:R-:W-:Y:S02]  /*1690*/  FMNMX R4, R32, R3, !PT ;  /* 0x0000000320047209 */ /* 0x000fe40007800000 */
[----:B------:R-:W-:Y:S02]  /*16a0*/  FSEL R36, R36, -INF , !P6 ;  /* 0xff80000024247808 */ /* 0x000fe40007000000 */
[----:B------:R-:W-:Y:S02]  /*16b0*/  FSEL R38, R38, -INF , !P6 ;  /* 0xff80000026267808 */ /* 0x000fe40007000000 */
[----:B------:R-:W-:Y:S01]  /*16c0*/  ISETP.GE.AND P6, PT, R0, R7, PT ;  /* 0x000000070000720c */ /* 0x000fe20003fc6270 */
[----:B------:R-:W-:Y:S01]  /*16d0*/  VIADD R0, R18, 0x31 ;  /* 0x0000003112007836 */ /* 0x000fe20000000000 */
[----:B------:R-:W-:Y:S02]  /*16e0*/  FMNMX R3, R33, R4, !PT ;  /* 0x0000000421037209 */ /* 0x000fe40007800000 */
[----:B------:R-:W-:-:S02]  /*16f0*/  FSEL R37, R37, -INF , !P5 ;  /* 0xff80000025257808 */ /* 0x000fc40006800000 */
[----:B------:R-:W-:Y:S02]  /*1700*/  FSEL R39, R39, -INF , !P5 ;  /* 0xff80000027277808 */ /* 0x000fe40006800000 */
[----:B------:R-:W-:Y:S01]  /*1710*/  ISETP.GE.AND P5, PT, R0, R7, PT ;  /* 0x000000070000720c */ /* 0x000fe20003fa6270 */
[----:B------:R-:W-:Y:S01]  /*1720*/  VIADD R0, R18, 0x38 ;  /* 0x0000003812007836 */ /* 0x000fe20000000000 */
[----:B------:R-:W-:Y:S02]  /*1730*/  FMNMX R4, R36, R3, !PT ;  /* 0x0000000324047209 */ /* 0x000fe40007800000 */
[----:B------:R-:W-:Y:S02]  /*1740*/  FSEL R40, R40, -INF , !P1 ;  /* 0xff80000028287808 */ /* 0x000fe40004800000 */
[----:B------:R-:W-:Y:S02]  /*1750*/  FMNMX R3, R37, R4, !PT ;  /* 0x0000000425037209 */ /* 0x000fe40007800000 */
[----:B------:R-:W-:-:S02]  /*1760*/  FSEL R42, R42, -INF , !P1 ;  /* 0xff8000002a2a7808 */ /* 0x000fc40004800000 */
[----:B------:R-:W-:Y:S01]  /*1770*/  ISETP.GE.AND P1, PT, R0, R7, PT ;  /* 0x000000070000720c */ /* 0x000fe20003f26270 */
[----:B------:R-:W-:Y:S01]  /*1780*/  VIADD R0, R18, 0x39 ;  /* 0x0000003912007836 */ /* 0x000fe20000000000 */
[----:B------:R-:W-:Y:S02]  /*1790*/  FSEL R41, R41, -INF , !P2 ;  /* 0xff80000029297808 */ /* 0x000fe40005000000 */
[----:B------:R-:W-:Y:S02]  /*17a0*/  FMNMX R4, R40, R3, !PT ;  /* 0x0000000328047209 */ /* 0x000fe40007800000 */
[----:B------:R-:W-:Y:S02]  /*17b0*/  FSEL R43, R43, -INF , !P2 ;  /* 0xff8000002b2b7808 */ /* 0x000fe40005000000 */
[----:B------:R-:W-:Y:S01]  /*17c0*/  ISETP.GE.AND P2, PT, R0, R7, PT ;  /* 0x000000070000720c */ /* 0x000fe20003f46270 */
[----:B------:R-:W-:Y:S01]  /*17d0*/  VIADD R0, R18, 0x40 ;  /* 0x0000004012007836 */ /* 0x000fe20000000000 */
[----:B------:R-:W-:-:S02]  /*17e0*/  FSEL R44, R44, -INF , !P3 ;  /* 0xff8000002c2c7808 */ /* 0x000fc40005800000 */
[----:B------:R-:W-:Y:S02]  /*17f0*/  FMNMX R3, R41, R4, !PT ;  /* 0x0000000429037209 */ /* 0x000fe40007800000 */
[----:B------:R-:W-:Y:S02]  /*1800*/  FSEL R45, R45, -INF , !P4 ;  /* 0xff8000002d2d7808 */ /* 0x000fe40006000000 */
[----:B------:R-:W-:Y:S02]  /*1810*/  FMNMX R4, R44, R3, !PT ;  /* 0x000000032c047209 */ /* 0x000fe40007800000 */
[----:B------:R-:W-:Y:S02]  /*1820*/  FSEL R46, R46, -INF , !P3 ;  /* 0xff8000002e2e7808 */ /* 0x000fe40005800000 */
[----:B------:R-:W-:Y:S02]  /*1830*/  ISETP.GE.AND P3, PT, R0, R7, PT ;  /* 0x000000070000720c */ /* 0x000fe40003f66270 */
[----:B------:R-:W-:-:S02]  /*1840*/  IADD3 R0, R18, 0x41, RZ ;  /* 0x0000004112007810 */ /* 0x000fc40007ffe0ff */
[----:B------:R-:W-:Y:S02]  /*1850*/  FSEL R48, R48, -INF , !P6 ;  /* 0xff80000030307808 */ /* 0x000fe40007000000 */
[----:B------:R-:W-:Y:S02]  /*1860*/  FMNMX R3, R45, R4, !PT ;  /* 0x000000042d037209 */ /* 0x000fe40007800000 */
[----:B------:R-:W-:Y:S02]  /*1870*/  FSEL R47, R47, -INF , !P4 ;  /* 0xff8000002f2f7808 */ /* 0x000fe40006000000 */
[----:B------:R-:W-:Y:S01]  /*1880*/  ISETP.GE.AND P4, PT, R0, R7, PT ;  /* 0x000000070000720c */ /* 0x000fe20003f86270 */
[----:B------:R-:W-:Y:S01]  /*1890*/  VIADD R0, R18, 0x48 ;  /* 0x0000004812007836 */ /* 0x000fe20000000000 */
[----:B------:R-:W-:Y:S02]  /*18a0*/  FSEL R49, R49, -INF , !P5 ;  /* 0xff80000031317808 */ /* 0x000fe40006800000 */
[----:B------:R-:W-:-:S02]  /*18b0*/  FMNMX R4, R48, R3, !PT ;  /* 0x0000000330047209 */ /* 0x000fc40007800000 */
[----:B------:R-:W-:Y:S02]  /*18c0*/  FSEL R50, R50, -INF , !P6 ;  /* 0xff80000032327808 */ /* 0x000fe40007000000 */
[----:B------:R-:W-:Y:S02]  /*18d0*/  FSEL R52, R52, -INF , !P1 ;  /* 0xff80000034347808 */ /* 0x000fe40004800000 */
[----:B------:R-:W-:Y:S02]  /*18e0*/  FMNMX R3, R49, R4, !PT ;  /* 0x0000000431037209 */ /* 0x000fe40007800000 */
[----:B------:R-:W-:Y:S01]  /*18f0*/  ISETP.GE.AND P6, PT, R0, R7, PT ;  /* 0x000000070000720c */ /* 0x000fe20003fc6270 */
[----:B------:R-:W-:Y:S01]  /*1900*/  VIADD R0, R18, 0x49 ;  /* 0x0000004912007836 */ /* 0x000fe20000000000 */
[----:B------:R-:W-:Y:S02]  /*1910*/  FSEL R53, R53, -INF , !P2 ;  /* 0xff80000035357808 */ /* 0x000fe40005000000 */
[----:B------:R-:W-:-:S02]  /*1920*/  FMNMX R4, R52, R3, !PT ;  /* 0x0000000334047209 */ /* 0x000fc40007800000 */
[----:B------:R-:W-:Y:S02]  /*1930*/  FSEL R51, R51, -INF , !P5 ;  /* 0xff80000033337808 */ /* 0x000fe40006800000 */
[----:B------:R-:W-:Y:S01]  /*1940*/  ISETP.GE.AND P5, PT, R0, R7, PT ;  /* 0x000000070000720c */ /* 0x000fe20003fa6270 */
[----:B------:R-:W-:Y:S01]  /*1950*/  VIADD R0, R18, 0x50 ;  /* 0x0000005012007836 */ /* 0x000fe20000000000 */
[----:B------:R-:W-:Y:S02]  /*1960*/  FSEL R56, R56, -INF , !P3 ;  /* 0xff80000038387808 */ /* 0x000fe40005800000 */
[----:B------:R-:W-:Y:S02]  /*1970*/  FMNMX R3, R53, R4, !PT ;  /* 0x0000000435037209 */ /* 0x000fe40007800000 */
[----:B------:R-:W-:Y:S02]  /*1980*/  FSEL R54, R54, -INF , !P1 ;  /* 0xff80000036367808 */ /* 0x000fe40004800000 */
[----:B------:R-:W-:-:S02]  /*1990*/  FSEL R57, R57, -INF , !P4 ;  /* 0xff80000039397808 */ /* 0x000fc40006000000 */
[----:B------:R-:W-:Y:S02]  /*19a0*/  FMNMX R4, R56, R3, !PT ;  /* 0x0000000338047209 */ /* 0x000fe40007800000 */
[-C--:B------:R-:W-:Y:S01]  /*19b0*/  ISETP.GE.AND P1, PT, R0, R7.reuse, PT ;  /* 0x000000070000720c */ /* 0x080fe20003f26270 */
[----:B------:R-:W-:Y:S01]  /*19c0*/  VIADD R0, R18, 0x51 ;  /* 0x0000005112007836 */ /* 0x000fe20000000000 */
[----:B------:R-:W-:Y:S02]  /*19d0*/  FSEL R60, R60, -INF , !P6 ;  /* 0xff8000003c3c7808 */ /* 0x000fe40007000000 */
[----:B------:R-:W-:Y:S02]  /*19e0*/  FMNMX R3, R57, R4, !PT ;  /* 0x0000000439037209 */ /* 0x000fe40007800000 */
[----:B------:R-:W-:Y:S02]  /*19f0*/  FSEL R55, R55, -INF , !P2 ;  /* 0xff80000037377808 */ /* 0x000fe40005000000 */
[----:B------:R-:W-:-:S02]  /*1a00*/  ISETP.GE.AND P2, PT, R0, R7, PT ;  /* 0x000000070000720c */ /* 0x000fc40003f46270 */
[----:B------:R-:W-:Y:S02]  /*1a10*/  IADD3 R0, R18, 0x58, RZ ;  /* 0x0000005812007810 */ /* 0x000fe40007ffe0ff */
[----:B------:R-:W-:Y:S02]  /*1a20*/  FSEL R61, R61, -INF , !P5 ;  /* 0xff8000003d3d7808 */ /* 0x000fe40006800000 */
[----:B------:R-:W-:Y:S02]  /*1a30*/  FMNMX R4, R60, R3, !PT ;  /* 0x000000033c047209 */ /* 0x000fe40007800000 */
[----:B------:R-:W-:Y:S02]  /*1a40*/  FSEL R58, R58, -INF , !P3 ;  /* 0xff8000003a3a7808 */ /* 0x000fe40005800000 */
[----:B------:R-:W-:Y:S01]  /*1a50*/  ISETP.GE.AND P3, PT, R0, R7, PT ;  /* 0x000000070000720c */ /* 0x000fe20003f66270 */
[----:B------:R-:W-:Y:S01]  /*1a60*/  VIADD R0, R18, 0x59 ;  /* 0x0000005912007836 */ /* 0x000fe20000000000 */
[----:B------:R-:W-:-:S02]  /*1a70*/  FSEL R64, R64, -INF , !P1 ;  /* 0xff80000040407808 */ /* 0x000fc40004800000 */
[----:B------:R-:W-:Y:S01]  /*1a80*/  FMNMX R3, R61, R4, !PT ;  /* 0x000000043d037209 */ /* 0x000fe20007800000 */
[----:B------:R-:W-:Y:S01]  /*1a90*/  VIADD R4, R18, 0x61 ;  /* 0x0000006112047836 */ /* 0x000fe20000000000 */
[----:B------:R-:W-:Y:S02]  /*1aa0*/  FSEL R65, R65, -INF , !P2 ;  /* 0xff80000041417808 */ /* 0x000fe40005000000 */
[----:B------:R-:W-:Y:S02]  /*1ab0*/  FMNMX R6, R64, R3, !PT ;  /* 0x0000000340067209 */ /* 0x000fe40007800000 */
[----:B------:R-:W-:Y:S02]  /*1ac0*/  FSEL R59, R59, -INF , !P4 ;  /* 0xff8000003b3b7808 */ /* 0x000fe40006000000 */
[-C--:B------:R-:W-:Y:S01]  /*1ad0*/  ISETP.GE.AND P4, PT, R0, R7.reuse, PT ;  /* 0x000000070000720c */ /* 0x080fe20003f86270 */
[----:B------:R-:W-:Y:S01]  /*1ae0*/  VIADD R0, R18, 0x60 ;  /* 0x0000006012007836 */ /* 0x000fe20000000000 */
[----:B------:R-:W-:Y:S01]  /*1af0*/  ISETP.GE.AND P0, PT, R4, R7, PT ;  /* 0x000000070400720c */ /* 0x000fe20003f06270 */
[----:B------:R-:W-:Y:S01]  /*1b00*/  VIADD R4, R18, 0x68 ;  /* 0x0000006812047836 */ /* 0x000fe20000000000 */
[----:B------:R-:W-:-:S02]  /*1b10*/  FSEL R68, R68, -INF , !P3 ;  /* 0xff80000044447808 */ /* 0x000fc40005800000 */
[----:B------:R-:W-:Y:S02]  /*1b20*/  FMNMX R3, R65, R6, !PT ;  /* 0x0000000641037209 */ /* 0x000fe40007800000 */
[----:B------:R-:W-:Y:S02]  /*1b30*/  FSEL R62, R62, -INF , !P6 ;  /* 0xff8000003e3e7808 */ /* 0x000fe40007000000 */
[----:B------:R-:W-:Y:S02]  /*1b40*/  ISETP.GE.AND P6, PT, R0, R7, PT ;  /* 0x000000070000720c */ /* 0x000fe40003fc6270 */
[----:B------:R-:W-:Y:S02]  /*1b50*/  FSEL R66, R66, -INF , !P1 ;  /* 0xff80000042427808 */ /* 0x000fe40004800000 */
[----:B------:R-:W-:Y:S02]  /*1b60*/  FSEL R69, R69, -INF , !P4 ;  /* 0xff80000045457808 */ /* 0x000fe40006000000 */
[----:B------:R-:W-:-:S02]  /*1b70*/  FMNMX R6, R68, R3, !PT ;  /* 0x0000000344067209 */ /* 0x000fc40007800000 */
[-C--:B------:R-:W-:Y:S02]  /*1b80*/  ISETP.GE.AND P1, PT, R4, R7.reuse, PT ;  /* 0x000000070400720c */ /* 0x080fe40003f26270 */
[----:B------:R-:W-:Y:S02]  /*1b90*/  IADD3 R4, R18, 0x69, RZ ;  /* 0x0000006912047810 */ /* 0x000fe40007ffe0ff */
        /* <DEDUP_REMOVED lines=8> */
[----:B------:R-:W-:Y:S02]  /*1c20*/  FSEL R76, R76, -INF , !P1 ;  /* 0xff8000004c4c7808 */ /* 0x000fe40004800000 */
[----:B------:R-:W-:Y:S02]  /*1c30*/  FMNMX R3, R73, R6, !PT ;  /* 0x0000000649037209 */ /* 0x000fe40007800000 */
[----:B------:R-:W-:Y:S01]  /*1c40*/  ISETP.GE.AND P3, PT, R4, R7, PT ;  /* 0x000000070400720c */ /* 0x000fe20003f66270 */
[----:B------:R-:W-:Y:S01]  /*1c50*/  VIADD R4, R18, 0x71 ;  /* 0x0000007112047836 */ /* 0x000fe20000000000 */
[----:B------:R-:W-:-:S02]  /*1c60*/  FSEL R77, R77, -INF , !P2 ;  /* 0xff8000004d4d7808 */ /* 0x000fc40005000000 */
[----:B------:R-:W-:Y:S02]  /*1c70*/  FMNMX R6, R76, R3, !PT ;  /* 0x000000034c067209 */ /* 0x000fe40007800000 */
[----:B------:R-:W-:Y:S02]  /*1c80*/  FSEL R71, R71, -INF , !P4 ;  /* 0xff80000047477808 */ /* 0x000fe40006000000 */
[----:B------:R-:W-:Y:S01]  /*1c90*/  ISETP.GE.AND P4, PT, R4, R7, PT ;  /* 0x000000070400720c */ /* 0x000fe20003f86270 */
[----:B------:R-:W-:Y:S01]  /*1ca0*/  VIADD R4, R18, 0x78 ;  /* 0x0000007812047836 */ /* 0x000fe20000000000 */
[----:B------:R-:W-:Y:S02]  /*1cb0*/  FSEL R80, R80, -INF , !P3 ;  /* 0xff80000050507808 */ /* 0x000fe40005800000 */
[----:B------:R-:W-:Y:S01]  /*1cc0*/  FMNMX R3, R77, R6, !PT ;  /* 0x000000064d037209 */ /* 0x000fe20007800000 */
[----:B------:R-:W-:Y:S01]  /*1cd0*/  VIADD R6, R18, 0x79 ;  /* 0x0000007912067836 */ /* 0x000fe20000000000 */
[----:B------:R-:W-:-:S02]  /*1ce0*/  FSEL R63, R63, -INF , !P5 ;  /* 0xff8000003f3f7808 */ /* 0x000fc40006800000 */
[----:B------:R-:W-:Y:S02]  /*1cf0*/  FSEL R81, R81, -INF , !P4 ;  /* 0xff80000051517808 */ /* 0x000fe40006000000 */
[----:B------:R-:W-:Y:S02]  /*1d00*/  FMNMX R8, R80, R3, !PT ;  /* 0x0000000350087209 */ /* 0x000fe40007800000 */
[-C--:B------:R-:W-:Y:S02]  /*1d10*/  ISETP.GE.AND P5, PT, R4, R7.reuse, PT ;  /* 0x000000070400720c */ /* 0x080fe40003fa6270 */
[----:B------:R-:W-:Y:S02]  /*1d20*/  FMNMX R3, R81, R8, !PT ;  /* 0x0000000851037209 */ /* 0x000fe40007800000 */
[----:B------:R-:W-:Y:S02]  /*1d30*/  FSEL R84, R84, -INF , !P5 ;  /* 0xff80000054547808 */ /* 0x000fe40006800000 */
[----:B------:R-:W-:-:S02]  /*1d40*/  ISETP.GE.AND P6, PT, R6, R7, PT ;  /* 0x000000070600720c */ /* 0x000fc40003fc6270 */
[----:B------:R-:W-:Y:S02]  /*1d50*/  FMNMX R4, R84, R3, !PT ;  /* 0x0000000354047209 */ /* 0x000fe40007800000 */
[----:B------:R-:W-:Y:S02]  /*1d60*/  FSEL R85, R85, -INF , !P6 ;  /* 0xff80000055557808 */ /* 0x000fe40007000000 */
[----:B------:R-:W-:Y:S02]  /*1d70*/  P2R R9, PR, RZ, 0x2 ;  /* 0x00000002ff097803 */ /* 0x000fe40000000000 */
[----:B------:R-:W-:Y:S02]  /*1d80*/  FMNMX R4, R85, R4, !PT ;  /* 0x0000000455047209 */ /* 0x000fe40007800000 */
[----:B------:R-:W-:Y:S02]  /*1d90*/  P2R R10, PR, RZ, 0x1 ;  /* 0x00000001ff0a7803 */ /* 0x000fe40000000000 */
[----:B------:R-:W-:Y:S01]  /*1da0*/  ISETP.GE.AND P0, PT, R0, R7, PT ;  /* 0x000000070000720c */ /* 0x000fe20003f06270 */
[----:B------:R-:W1:Y:S01]  /*1db0*/  SHFL.BFLY PT, R3, R4, 0x1, 0x1f ;  /* 0x0c201f0004037f89 */ /* 0x000e6200000e0000 */
[----:B------:R-:W-:-:S02]  /*1dc0*/  FSEL R83, R83, -INF , !P4 ;  /* 0xff80000053537808 */ /* 0x000fc40006000000 */
[----:B------:R-:W-:Y:S02]  /*1dd0*/  FSEL R74, R74, -INF , !P0 ;  /* 0xff8000004a4a7808 */ /* 0x000fe40004000000 */
[----:B------:R-:W-:Y:S02]  /*1de0*/  ISETP.NE.AND P0, PT, R10, RZ, PT ;  /* 0x000000ff0a00720c */ /* 0x000fe40003f05270 */
[----:B------:R-:W-:Y:S02]  /*1df0*/  FSEL R82, R82, -INF , !P3 ;  /* 0xff80000052527808 */ /* 0x000fe40005800000 */
[----:B------:R-:W-:Y:S02]  /*1e00*/  FSEL R75, R75, -INF , !P0 ;  /* 0xff8000004b4b7808 */ /* 0x000fe40004000000 */
[----:B------:R-:W-:Y:S02]  /*1e10*/  ISETP.NE.AND P0, PT, R11, RZ, PT ;  /* 0x000000ff0b00720c */ /* 0x000fe40003f05270 */
[----:B------:R-:W-:-:S02]  /*1e20*/  FSEL R87, R87, -INF , !P6 ;  /* 0xff80000057577808 */ /* 0x000fc40007000000 */
[----:B------:R-:W-:Y:S02]  /*1e30*/  FSEL R79, R79, -INF , !P2 ;  /* 0xff8000004f4f7808 */ /* 0x000fe40005000000 */
[----:B------:R-:W-:Y:S02]  /*1e40*/  FSEL R86, R86, -INF , !P5 ;  /* 0xff80000056567808 */ /* 0x000fe40006800000 */
[----:B-1----:R-:W-:-:S05]  /*1e50*/  FMNMX R3, R4, R3, !PT ;  /* 0x0000000304037209 */ /* 0x002fca0007800000 */
[----:B------:R-:W1:Y:S02]  /*1e60*/  SHFL.BFLY PT, R6, R3, 0x2, 0x1f ;  /* 0x0c401f0003067f89 */ /* 0x000e6400000e0000 */
[----:B-1----:R-:W-:Y:S02]  /*1e70*/  FMNMX R5, R3, R6, !PT ;  /* 0x0000000603057209 */ /* 0x002fe40007800000 */
[----:B------:R-:W-:Y:S02]  /*1e80*/  FMNMX R3, R26, R27, !PT ;  /* 0x0000001b1a037209 */ /* 0x000fe40007800000 */
[----:B------:R-:W-:-:S04]  /*1e90*/  FSETP.NEU.AND P1, PT, R5, -INF , PT ;  /* 0xff8000000500780b */ /* 0x000fc80003f2d000 */
[----:B------:R-:W-:Y:S02]  /*1ea0*/  FSEL R0, R5, RZ, P1 ;  /* 0x000000ff05007208 */ /* 0x000fe40000800000 */
[----:B------:R-:W-:-:S03]  /*1eb0*/  ISETP.NE.AND P1, PT, R9, RZ, PT ;  /* 0x000000ff0900720c */ /* 0x000fc60003f25270 */
[----:B------:R-:W-:Y:S01]  /*1ec0*/  FMUL R20, R0, UR6 ;  /* 0x0000000600147c20 */ /* 0x000fe20008400000 */
[----:B------:R-:W-:Y:S02]  /*1ed0*/  FSEL R78, R78, -INF , !P1 ;  /* 0xff8000004e4e7808 */ /* 0x000fe40004800000 */
[----:B------:R-:W-:Y:S01]  /*1ee0*/  FMNMX R0, R30, R3, !PT ;  /* 0x000000031e007209 */ /* 0x000fe20007800000 */
[--C-:B------:R-:W-:Y:S01]  /*1ef0*/  FFMA R24, R24, UR6, -R20.reuse ;  /* 0x0000000618187c23 */ /* 0x100fe20008000814 */
[--C-:B------:R-:W-:Y:S01]  /*1f00*/  FFMA R11, R29, UR6, -R20.reuse ;  /* 0x000000061d0b7c23 */ /* 0x100fe20008000814 */
[--C-:B------:R-:W-:Y:S01]  /*1f10*/  FFMA R4, R28, UR6, -R20.reuse ;  /* 0x000000061c047c23 */ /* 0x100fe20008000814 */
[----:B------:R-:W-:Y:S01]  /*1f20*/  FMNMX R3, R31, R0, !PT ;  /* 0x000000001f037209 */ /* 0x000fe20007800000 */
[--C-:B------:R-:W-:Y:S01]  /*1f30*/  FFMA R8, R36, UR6, -R20.reuse ;  /* 0x0000000624087c23 */ /* 0x100fe20008000814 */
[----:B------:R-:W-:Y:S01]  /*1f40*/  FSETP.GEU.AND P1, PT, R24, -126, PT ;  /* 0xc2fc00001800780b */ /* 0x000fe20003f2e000 */
        /* <DEDUP_REMOVED lines=12> */
[----:B------:R-:W-:Y:S01]  /*2010*/  @!P1 FMUL R24, R24, 0.5 ;  /* 0x3f00000018189820 */ /* 0x000fe20000400000 */
[----:B------:R-:W-:Y:S01]  /*2020*/  FMNMX R3, R39, R0, !PT ;  /* 0x0000000027037209 */ /* 0x000fe20007800000 */
[--C-:B------:R-:W-:Y:S01]  /*2030*/  FFMA R25, R45, UR6, -R20.reuse ;  /* 0x000000062d197c23 */ /* 0x100fe20008000814 */
[----:B------:R-:W-:Y:S01]  /*2040*/  FSETP.GEU.AND P2, PT, R9, -126, PT ;  /* 0xc2fc00000900780b */ /* 0x000fe20003f4e000 */
[----:B------:R-:W-:Y:S01]  /*2050*/  @!P4 FMUL R11, R11, 0.5 ;  /* 0x3f0000000b0bc820 */ /* 0x000fe20000400000 */
[----:B------:R-:W-:Y:S01]  /*2060*/  FMNMX R0, R42, R3, !PT ;  /* 0x000000032a007209 */ /* 0x000fe20007800000 */
[----:B------:R-:W1:Y:S01]  /*2070*/  MUFU.EX2 R24, R24 ;  /* 0x0000001800187308 */ /* 0x000e620000000800 */
[----:B------:R-:W-:Y:S01]  /*2080*/  FSETP.GEU.AND P5, PT, R28, -126, PT ;  /* 0xc2fc00001c00780b */ /* 0x000fe20003fae000 */
[----:B------:R-:W-:Y:S01]  /*2090*/  @!P3 FMUL R4, R4, 0.5 ;  /* 0x3f0000000404b820 */ /* 0x000fe20000400000 */
[----:B------:R-:W-:Y:S01]  /*20a0*/  FMNMX R3, R43, R0, !PT ;  /* 0x000000002b037209 */ /* 0x000fe20007800000 */
[--C-:B------:R-:W-:Y:S01]  /*20b0*/  FFMA R15, R37, UR6, -R20.reuse ;  /* 0x00000006250f7c23 */ /* 0x100fe20008000814 */
[--C-:B------:R-:W-:Y:S01]  /*20c0*/  FFMA R33, R53, UR6, -R20.reuse ;  /* 0x0000000635217c23 */ /* 0x100fe20008000814 */
[----:B------:R-:W-:Y:S01]  /*20d0*/  @!P6 FMUL R13, R13, 0.5 ;  /* 0x3f0000000d0de820 */ /* 0x000fe20000400000 */
[----:B------:R-:W-:Y:S01]  /*20e0*/  FMNMX R0, R46, R3, !PT ;  /* 0x000000032e007209 */ /* 0x000fe20007800000 */
[----:B------:R-:W2:Y:S01]  /*20f0*/  MUFU.EX2 R11, R11 ;  /* 0x0000000b000b7308 */ /* 0x000ea20000000800 */
[--C-:B------:R-:W-:Y:S01]  /*2100*/  FFMA R12, R52, UR6, -R20.reuse ;  /* 0x00000006340c7c23 */ /* 0x100fe20008000814 */
[----:B------:R-:W-:Y:S01]  /*2110*/  @!P2 FMUL R9, R9, 0.5 ;  /* 0x3f0000000909a820 */ /* 0x000fe20000400000 */
[----:B------:R-:W-:Y:S01]  /*2120*/  FMNMX R3, R47, R0, !PT ;  /* 0x000000002f037209 */ /* 0x000fe20007800000 */
[--C-:B------:R-:W-:Y:S01]  /*2130*/  FFMA R10, R44, UR6, -R20.reuse ;  /* 0x000000062c0a7c23 */ /* 0x100fe20008000814 */
[--C-:B------:R-:W-:Y:S01]  /*2140*/  FFMA R41, R60, UR6, -R20.reuse ;  /* 0x000000063c297c23 */ /* 0x100fe20008000814 */
[----:B------:R-:W-:Y:S01]  /*2150*/  @!P5 FMUL R28, R28, 0.5 ;  /* 0x3f0000001c1cd820 */ /* 0x000fe20000400000 */
[----:B------:R-:W-:Y:S01]  /*2160*/  FMNMX R0, R50, R3, !PT ;  /* 0x0000000332007209 */ /* 0x000fe20007800000 */
[----:B------:R-:W3:Y:S01]  /*2170*/  MUFU.EX2 R4, R4 ;  /* 0x0000000400047308 */ /* 0x000ee20000000800 */
[----:B-1----:R-:W-:Y:S01]  /*2180*/  @!P1 FMUL R24, R24, R24 ;  /* 0x0000001818189220 */ /* 0x002fe20000400000 */
[----:B------:R-:W-:Y:S01]  /*2190*/  FSETP.GEU.AND P1, PT, R8, -126, PT ;  /* 0xc2fc00000800780b */ /* 0x000fe20003f2e000 */
[--C-:B------:R-:W-:Y:S01]  /*21a0*/  FFMA R40, R57, UR6, -R20.reuse ;  /* 0x0000000639287c23 */ /* 0x100fe20008000814 */
[----:B------:R-:W-:Y:S01]  /*21b0*/  FMNMX R3, R51, R0, !PT ;  /* 0x0000000033037209 */ /* 0x000fe20007800000 */
[--C-:B------:R-:W-:Y:S01]  /*21c0*/  FFMA R29, R49, UR6, -R20.reuse ;  /* 0x00000006311d7c23 */ /* 0x100fe20008000814 */
[--C-:B------:R-:W-:Y:S01]  /*21d0*/  FFMA R65, R65, UR6, -R20.reuse ;  /* 0x0000000641417c23 */ /* 0x100fe20008000814 */
[--C-:B------:R-:W-:Y:S01]  /*21e0*/  FFMA R45, R64, UR6, -R20.reuse ;  /* 0x00000006402d7c23 */ /* 0x100fe20008000814 */
[----:B------:R-:W-:Y:S01]  /*21f0*/  FMNMX R0, R54, R3, !PT ;  /* 0x0000000336007209 */ /* 0x000fe20007800000 */
[----:B------:R-:W1:Y:S01]  /*2200*/  MUFU.EX2 R13, R13 ;  /* 0x0000000d000d7308 */ /* 0x000e620000000800 */
[----:B--2---:R-:W-:Y:S01]  /*2210*/  @!P4 FMUL R11, R11, R11 ;  /* 0x0000000b0b0bc220 */ /* 0x004fe20000400000 */
[----:B------:R-:W-:Y:S01]  /*2220*/  FSETP.GEU.AND P4, PT, R21, -126, PT ;  /* 0xc2fc00001500780b */ /* 0x000fe20003f8e000 */
[--C-:B------:R-:W-:Y:S01]  /*2230*/  FFMA R37, R56, UR6, -R20.reuse ;  /* 0x0000000638257c23 */ /* 0x100fe20008000814 */
[----:B------:R-:W-:Y:S01]  /*2240*/  FMNMX R3, R55, R0, !PT ;  /* 0x0000000037037209 */ /* 0x000fe20007800000 */
[--C-:B------:R-:W-:Y:S01]  /*2250*/  FFMA R72, R72, UR6, -R20.reuse ;  /* 0x0000000648487c23 */ /* 0x100fe20008000814 */
[----:B------:R-:W-:Y:S01]  /*2260*/  @!P1 FMUL R8, R8, 0.5 ;  /* 0x3f00000008089820 */ /* 0x000fe20000400000 */
[--C-:B------:R-:W-:Y:S01]  /*2270*/  FFMA R69, R69, UR6, -R20.reuse ;  /* 0x0000000645457c23 */ /* 0x100fe20008000814 */
[----:B---3--:R-:W-:Y:S01]  /*2280*/  @!P3 FMUL R4, R4, R4 ;  /* 0x000000040404b220 */ /* 0x008fe20000400000 */
[----:B------:R-:W-:Y:S01]  /*2290*/  FSETP.GEU.AND P3, PT, R32, -126, PT ;  /* 0xc2fc00002000780b */ /* 0x000fe20003f6e000 */
[----:B------:R-:W2:Y:S01]  /*22a0*/  MUFU.EX2 R9, R9 ;  /* 0x0000000900097308 */ /* 0x000ea20000000800 */
[----:B------:R-:W-:Y:S01]  /*22b0*/  FMNMX R0, R58, R3, !PT ;  /* 0x000000033a007209 */ /* 0x000fe20007800000 */
[--C-:B------:R-:W-:Y:S01]  /*22c0*/  FFMA R14, R61, UR6, -R20.reuse ;  /* 0x000000063d0e7c23 */ /* 0x100fe20008000814 */
[--C-:B------:R-:W-:Y:S01]  /*22d0*/  FFMA R77, R77, UR6, -R20.reuse ;  /* 0x000000064d4d7c23 */ /* 0x100fe20008000814 */
[--C-:B------:R-:W-:Y:S01]  /*22e0*/  FFMA R76, R76, UR6, -R20.reuse ;  /* 0x000000064c4c7c23 */ /* 0x100fe20008000814 */
[----:B------:R-:W-:Y:S01]  /*22f0*/  FMNMX R3, R59, R0, !PT ;  /* 0x000000003b037209 */ /* 0x000fe20007800000 */
[----:B------:R-:W-:Y:S01]  /*2300*/  @!P4 FMUL R21, R21, 0.5 ;  /* 0x3f0000001515c820 */ /* 0x000fe20000400000 */
[----:B-1----:R-:W-:Y:S01]  /*2310*/  @!P6 FMUL R13, R13, R13 ;  /* 0x0000000d0d0de220 */ /* 0x002fe20000400000 */
[----:B------:R-:W1:Y:S01]  /*2320*/  MUFU.EX2 R8, R8 ;  /* 0x0000000800087308 */ /* 0x000e620000000800 */
[----:B------:R-:W-:Y:S01]  /*2330*/  FMNMX R0, R62, R3, !PT ;  /* 0x000000033e007209 */ /* 0x000fe20007800000 */
[--C-:B------:R-:W-:Y:S01]  /*2340*/  FFMA R81, R81, UR6, -R20.reuse ;  /* 0x0000000651517c23 */ /* 0x100fe20008000814 */
[----:B------:R-:W-:Y:S01]  /*2350*/  FSETP.GEU.AND P6, PT, R25, -126, PT ;  /* 0xc2fc00001900780b */ /* 0x000fe20003fce000 */
[----:B------:R-:W-:Y:S01]  /*2360*/  @!P3 FMUL R32, R32, 0.5 ;  /* 0x3f0000002020b820 */ /* 0x000fe20000400000 */
[----:B------:R-:W-:Y:S01]  /*2370*/  FMNMX R3, R63, R0, !PT ;  /* 0x000000003f037209 */ /* 0x000fe20007800000 */
[--C-:B------:R-:W-:Y:S01]  /*2380*/  FFMA R68, R68, UR6, -R20.reuse ;  /* 0x0000000644447c23 */ /* 0x100fe20008000814 */
[--C-:B------:R-:W-:Y:S01]  /*2390*/  FFMA R73, R73, UR6, -R20.reuse ;  /* 0x0000000649497c23 */ /* 0x100fe20008000814 */
[----:B------:R-:W3:Y:S01]  /*23a0*/  MUFU.EX2 R21, R21 ;  /* 0x0000001500157308 */ /* 0x000ee20000000800 */
[----:B------:R-:W-:Y:S01]  /*23b0*/  FMNMX R0, R66, R3, !PT ;  /* 0x0000000342007209 */ /* 0x000fe20007800000 */
[----:B--2---:R-:W-:Y:S01]  /*23c0*/  @!P2 FMUL R9, R9, R9 ;  /* 0x000000090909a220 */ /* 0x004fe20000400000 */
[----:B------:R-:W-:Y:S01]  /*23d0*/  FSETP.GEU.AND P2, PT, R15, -126, PT ;  /* 0xc2fc00000f00780b */ /* 0x000fe20003f4e000 */
[--C-:B------:R-:W-:Y:S01]  /*23e0*/  FFMA R80, R80, UR6, -R20.reuse ;  /* 0x0000000650507c23 */ /* 0x100fe20008000814 */
[----:B------:R-:W-:Y:S01]  /*23f0*/  FMNMX R3, R67, R0, !PT ;  /* 0x0000000043037209 */ /* 0x000fe20007800000 */
[--C-:B------:R-:W-:Y:S01]  /*2400*/  FFMA R84, R84, UR6, -R20.reuse ;  /* 0x0000000654547c23 */ /* 0x100fe20008000814 */
[----:B------:R-:W-:Y:S01]  /*2410*/  FFMA R85, R85, UR6, -R20 ;  /* 0x0000000655557c23 */ /* 0x000fe20008000814 */
[----:B------:R-:W2:Y:S01]  /*2420*/  MUFU.EX2 R32, R32 ;  /* 0x0000002000207308 */ /* 0x000ea20000000800 */
[----:B-1----:R-:W-:Y:S01]  /*2430*/  @!P1 FMUL R8, R8, R8 ;  /* 0x0000000808089220 */ /* 0x002fe20000400000 */
[----:B------:R-:W-:Y:S01]  /*2440*/  FSETP.GEU.AND P1, PT, R36, -126, PT ;  /* 0xc2fc00002400780b */ /* 0x000fe20003f2e000 */
[----:B------:R-:W-:Y:S01]  /*2450*/  @!P6 FMUL R25, R25, 0.5 ;  /* 0x3f0000001919e820 */ /* 0x000fe20000400000 */
[----:B------:R-:W-:-:S04]  /*2460*/  FMNMX R0, R70, R3, !PT ;  /* 0x0000000346007209 */ /* 0x000fc80007800000 */
[----:B------:R-:W1:Y:S01]  /*2470*/  MUFU.EX2 R28, R28 ;  /* 0x0000001c001c7308 */ /* 0x000e620000000800 */
[----:B------:R-:W-:Y:S01]  /*2480*/  FMNMX R3, R71, R0, !PT ;  /* 0x0000000047037209 */ /* 0x000fe20007800000 */
[----:B---3--:R-:W-:Y:S01]  /*2490*/  @!P4 FMUL R21, R21, R21 ;  /* 0x000000151515c220 */ /* 0x008fe20000400000 */
[----:B------:R-:W-:Y:S01]  /*24a0*/  FSETP.GEU.AND P4, PT, R33, -126, PT ;  /* 0xc2fc00002100780b */ /* 0x000fe20003f8e000 */
[----:B------:R-:W-:Y:S01]  /*24b0*/  @!P2 FMUL R15, R15, 0.5 ;  /* 0x3f0000000f0fa820 */ /* 0x000fe20000400000 */
[----:B------:R-:W-:Y:S02]  /*24c0*/  FMNMX R0, R74, R3, !PT ;  /* 0x000000034a007209 */ /* 0x000fe40007800000 */
[----:B------:R-:W-:Y:S01]  /*24d0*/  @!P1 FMUL R36, R36, 0.5 ;  /* 0x3f00000024249820 */ /* 0x000fe20000400000 */
[----:B------:R-:W3:Y:S01]  /*24e0*/  MUFU.EX2 R25, R25 ;  /* 0x0000001900197308 */ /* 0x000ee20000000800 */
[----:B--2---:R-:W-:Y:S01]  /*24f0*/  @!P3 FMUL R32, R32, R32 ;  /* 0x000000202020b220 */ /* 0x004fe20000400000 */
[----:B------:R-:W-:-:S02]  /*2500*/  FSETP.GEU.AND P3, PT, R12, -126, PT ;  /* 0xc2fc00000c00780b */ /* 0x000fc40003f6e000 */
[----:B------:R-:W-:-:S04]  /*2510*/  FMNMX R3, R75, R0, !PT ;  /* 0x000000004b037209 */ /* 0x000fc80007800000 */
[----:B------:R-:W2:Y:S01]  /*2520*/  MUFU.EX2 R36, R36 ;  /* 0x0000002400247308 */ /* 0x000ea20000000800 */
[----:B-1----:R-:W-:Y:S01]  /*2530*/  @!P5 FMUL R28, R28, R28 ;  /* 0x0000001c1c1cd220 */ /* 0x002fe20000400000 */
[----:B------:R-:W-:Y:S01]  /*2540*/  FSETP.GEU.AND P5, PT, R10, -126, PT ;  /* 0xc2fc00000a00780b */ /* 0x000fe20003fae000 */
[----:B------:R-:W-:Y:S01]  /*2550*/  @!P4 FMUL R33, R33, 0.5 ;  /* 0x3f0000002121c820 */ /* 0x000fe20000400000 */
[----:B------:R-:W-:-:S03]  /*2560*/  FMNMX R0, R78, R3, !PT ;  /* 0x000000034e007209 */ /* 0x000fc60007800000 */
[----:B------:R-:W-:Y:S01]  /*2570*/  @!P3 FMUL R12, R12, 0.5 ;  /* 0x3f0000000c0cb820 */ /* 0x000fe20000400000 */
[----:B------:R-:W1:Y:S01]  /*2580*/  MUFU.EX2 R15, R15 ;  /* 0x0000000f000f7308 */ /* 0x000e620000000800 */
[----:B------:R-:W-:Y:S01]  /*2590*/  FMNMX R3, R79, R0, !PT ;  /* 0x000000004f037209 */ /* 0x000fe20007800000 */
[----:B---3--:R-:W-:Y:S01]  /*25a0*/  @!P6 FMUL R25, R25, R25 ;  /* 0x000000191919e220 */ /* 0x008fe20000400000 */
[----:B------:R-:W-:Y:S02]  /*25b0*/  FSETP.GEU.AND P6, PT, R40, -126, PT ;  /* 0xc2fc00002800780b */ /* 0x000fe40003fce000 */
[----:B------:R-:W-:Y:S02]  /*25c0*/  FMNMX R0, R82, R3, !PT ;  /* 0x0000000352007209 */ /* 0x000fe40007800000 */
[----:B------:R-:W-:Y:S01]  /*25d0*/  @!P5 FMUL R10, R10, 0.5 ;  /* 0x3f0000000a0ad820 */ /* 0x000fe20000400000 */
[----:B------:R-:W3:Y:S01]  /*25e0*/  MUFU.EX2 R33, R33 ;  /* 0x0000002100217308 */ /* 0x000ee20000000800 */
[----:B--2---:R-:W-:Y:S01]  /*25f0*/  @!P1 FMUL R36, R36, R36 ;  /* 0x0000002424249220 */ /* 0x004fe20000400000 */
[----:B------:R-:W-:-:S02]  /*2600*/  FSETP.GEU.AND P1, PT, R41, -126, PT ;  /* 0xc2fc00002900780b */ /* 0x000fc40003f2e000 */
[----:B------:R-:W-:-:S04]  /*2610*/  FMNMX R3, R83, R0, !PT ;  /* 0x0000000053037209 */ /* 0x000fc80007800000 */
[----:B------:R-:W2:Y:S01]  /*2620*/  MUFU.EX2 R12, R12 ;  /* 0x0000000c000c7308 */ /* 0x000ea20000000800 */
[----:B------:R-:W-:Y:S01]  /*2630*/  FMNMX R0, R86, R3, !PT ;  /* 0x0000000356007209 */ /* 0x000fe20007800000 */
[----:B-1----:R-:W-:Y:S01]  /*2640*/  @!P2 FMUL R15, R15, R15 ;  /* 0x0000000f0f0fa220 */ /* 0x002fe20000400000 */
[----:B------:R-:W-:Y:S01]  /*2650*/  FSETP.GEU.AND P2, PT, R29, -126, PT ;  /* 0xc2fc00001d00780b */ /* 0x000fe20003f4e000 */
[----:B------:R-:W-:Y:S01]  /*2660*/  @!P6 FMUL R40, R40, 0.5 ;  /* 0x3f0000002828e820 */ /* 0x000fe20000400000 */
[----:B------:R-:W-:Y:S02]  /*2670*/  FMNMX R0, R87, R0, !PT ;  /* 0x0000000057007209 */ /* 0x000fe40007800000 */
[----:B------:R-:W-:Y:S01]  /*2680*/  @!P1 FMUL R41, R41, 0.5 ;  /* 0x3f00000029299820 */ /* 0x000fe20000400000 */
[----:B------:R-:W1:Y:S01]  /*2690*/  MUFU.EX2 R10, R10 ;  /* 0x0000000a000a7308 */ /* 0x000e620000000800 */
[----:B---3--:R-:W-:Y:S01]  /*26a0*/  @!P4 FMUL R33, R33, R33 ;  /* 0x000000212121c220 */ /* 0x008fe20000400000 */
[----:B------:R-:W3:Y:S01]  /*26b0*/  SHFL.BFLY PT, R3, R0, 0x1, 0x1f ;  /* 0x0c201f0000037f89 */ /* 0x000ee200000e0000 */
[----:B------:R-:W-:-:S05]  /*26c0*/  FSETP.GEU.AND P4, PT, R65, -126, PT ;  /* 0xc2fc00004100780b */ /* 0x000fca0003f8e000 */
[----:B------:R-:W4:Y:S01]  /*26d0*/  MUFU.EX2 R41, R41 ;  /* 0x0000002900297308 */ /* 0x000f220000000800 */
[----:B------:R-:W-:Y:S01]  /*26e0*/  @!P2 FMUL R29, R29, 0.5 ;  /* 0x3f0000001d1da820 */ /* 0x000fe20000400000 */
[----:B--2---:R-:W-:Y:S01]  /*26f0*/  @!P3 FMUL R12, R12, R12 ;  /* 0x0000000c0c0cb220 */ /* 0x004fe20000400000 */
[----:B------:R-:W-:-:S05]  /*2700*/  FSETP.GEU.AND P3, PT, R45, -126, PT ;  /* 0xc2fc00002d00780b */ /* 0x000fca0003f6e000 */
[----:B------:R-:W2:Y:S01]  /*2710*/  MUFU.EX2 R40, R40 ;  /* 0x0000002800287308 */ /* 0x000ea20000000800 */
[----:B-1----:R-:W-:Y:S01]  /*2720*/  @!P5 FMUL R10, R10, R10 ;  /* 0x0000000a0a0ad220 */ /* 0x002fe20000400000 */
[----:B------:R-:W-:Y:S01]  /*2730*/  FSETP.GEU.AND P5, PT, R37, -126, PT ;  /* 0xc2fc00002500780b */ /* 0x000fe20003fae000 */
[----:B------:R-:W-:-:S05]  /*2740*/  @!P4 FMUL R65, R65, 0.5 ;  /* 0x3f0000004141c820 */ /* 0x000fca0000400000 */
[----:B------:R-:W1:Y:S01]  /*2750*/  MUFU.EX2 R29, R29 ;  /* 0x0000001d001d7308 */ /* 0x000e620000000800 */
[----:B----4-:R-:W-:Y:S01]  /*2760*/  @!P1 FMUL R41, R41, R41 ;  /* 0x0000002929299220 */ /* 0x010fe20000400000 */
[----:B------:R-:W-:Y:S01]  /*2770*/  FSETP.GEU.AND P1, PT, R72, -126, PT ;  /* 0xc2fc00004800780b */ /* 0x000fe20003f2e000 */
[----:B------:R-:W-:Y:S01]  /*2780*/  @!P3 FMUL R45, R45, 0.5 ;  /* 0x3f0000002d2db820 */ /* 0x000fe20000400000 */
[----:B---3--:R-:W-:-:S03]  /*2790*/  FMNMX R3, R0, R3, !PT ;  /* 0x0000000300037209 */ /* 0x008fc60007800000 */
[----:B------:R-:W-:Y:S01]  /*27a0*/  @!P5 FMUL R37, R37, 0.5 ;  /* 0x3f0000002525d820 */ /* 0x000fe20000400000 */
[----:B------:R-:W3:Y:S01]  /*27b0*/  MUFU.EX2 R44, R65 ;  /* 0x00000041002c7308 */ /* 0x000ee20000000800 */
[----:B--2---:R-:W-:Y:S01]  /*27c0*/  @!P6 FMUL R40, R40, R40 ;  /* 0x000000282828e220 */ /* 0x004fe20000400000 */
[----:B------:R-:W-:Y:S01]  /*27d0*/  FSETP.GEU.AND P6, PT, R69, -126, PT ;  /* 0xc2fc00004500780b */ /* 0x000fe20003fce000 */
[----:B------:R-:W2:Y:S04]  /*27e0*/  SHFL.BFLY PT, R6, R3, 0x2, 0x1f ;  /* 0x0c401f0003067f89 */ /* 0x000ea800000e0000 */
[----:B------:R-:W-:Y:S01]  /*27f0*/  @!P1 FMUL R72, R72, 0.5 ;  /* 0x3f00000048489820 */ /* 0x000fe20000400000 */
[----:B------:R-:W4:Y:S01]  /*2800*/  MUFU.EX2 R45, R45 ;  /* 0x0000002d002d7308 */ /* 0x000f220000000800 */
[----:B-1----:R-:W-:Y:S01]  /*2810*/  @!P2 FMUL R29, R29, R29 ;  /* 0x0000001d1d1da220 */ /* 0x002fe20000400000 */
[----:B------:R-:W-:-:S05]  /*2820*/  FSETP.GEU.AND P2, PT, R14, -126, PT ;  /* 0xc2fc00000e00780b */ /* 0x000fca0003f4e000 */
[----:B------:R-:W-:Y:S01]  /*2830*/  @!P6 FMUL R69, R69, 0.5 ;  /* 0x3f0000004545e820 */ /* 0x000fe20000400000 */
[----:B------:R-:W1:Y:S01]  /*2840*/  MUFU.EX2 R53, R72 ;  /* 0x0000004800357308 */ /* 0x000e620000000800 */
[----:B---3--:R-:W-:Y:S01]  /*2850*/  @!P4 FMUL R44, R44, R44 ;  /* 0x0000002c2c2cc220 */ /* 0x008fe20000400000 */
[----:B------:R-:W-:-:S05]  /*2860*/  FSETP.GEU.AND P4, PT, R77, -126, PT ;  /* 0xc2fc00004d00780b */ /* 0x000fca0003f8e000 */
[----:B------:R-:W-:Y:S01]  /*2870*/  @!P2 FMUL R14, R14, 0.5 ;  /* 0x3f0000000e0ea820 */ /* 0x000fe20000400000 */
[----:B------:R-:W3:Y:S01]  /*2880*/  MUFU.EX2 R37, R37 ;  /* 0x0000002500257308 */ /* 0x000ee20000000800 */
[----:B----4-:R-:W-:Y:S01]  /*2890*/  @!P3 FMUL R45, R45, R45 ;  /* 0x0000002d2d2db220 */ /* 0x010fe20000400000 */
[----:B------:R-:W-:Y:S02]  /*28a0*/  FSETP.GEU.AND P3, PT, R76, -126, PT ;  /* 0xc2fc00004c00780b */ /* 0x000fe40003f6e000 */
[----:B--2---:R-:W-:-:S03]  /*28b0*/  FMNMX R6, R3, R6, !PT ;  /* 0x0000000603067209 */ /* 0x004fc60007800000 */
[----:B------:R-:W-:Y:S01]  /*28c0*/  @!P4 FMUL R77, R77, 0.5 ;  /* 0x3f0000004d4dc820 */ /* 0x000fe20000400000 */
[----:B------:R-:W2:Y:S01]  /*28d0*/  MUFU.EX2 R48, R69 ;  /* 0x0000004500307308 */ /* 0x000ea20000000800 */
        /* <DEDUP_REMOVED lines=8> */
[----:B--2---:R-:W-:Y:S01]  /*2960*/  @!P6 FMUL R48, R48, R48 ;  /* 0x000000303030e220 */ /* 0x004fe20000400000 */
[----:B------:R-:W-:-:S04]  /*2970*/  FSETP.NEU.AND P6, PT, R6, -INF , PT ;  /* 0xff8000000600780b */ /* 0x000fc80003fcd000 */
[----:B------:R-:W-:Y:S01]  /*2980*/  FSEL R0, R6, RZ, P6 ;  /* 0x000000ff06007208 */ /* 0x000fe20003000000 */
[----:B------:R-:W-:Y:S01]  /*2990*/  @!P5 FMUL R68, R68, 0.5 ;  /* 0x3f0000004444d820 */ /* 0x000fe20000400000 */
[----:B------:R-:W2:Y:S01]  /*29a0*/  MUFU.EX2 R57, R76 ;  /* 0x0000004c00397308 */ /* 0x000ea20000000800 */
[----:B-1----:R-:W-:Y:S01]  /*29b0*/  @!P2 FMUL R14, R14, R14 ;  /* 0x0000000e0e0ea220 */ /* 0x002fe20000400000 */
[----:B------:R-:W-:Y:S01]  /*29c0*/  FSETP.GEU.AND P2, PT, R73, -126, PT ;  /* 0xc2fc00004900780b */ /* 0x000fe20003f4e000 */
[----:B------:R-:W-:Y:S01]  /*29d0*/  FMUL R0, R0, UR6 ;  /* 0x0000000600007c20 */ /* 0x000fe20008400000 */
[----:B------:R-:W-:-:S03]  /*29e0*/  FSETP.GEU.AND P6, PT, R84, -126, PT ;  /* 0xc2fc00005400780b */ /* 0x000fc60003fce000 */
[--C-:B------:R-:W-:Y:S01]  /*29f0*/  FFMA R3, R27, UR6, -R0.reuse ;  /* 0x000000061b037c23 */ /* 0x100fe20008000800 */
[----:B------:R-:W1:Y:S01]  /*2a00*/  MUFU.EX2 R20, R81 ;  /* 0x0000005100147308 */ /* 0x000e620000000800 */
[----:B---3--:R-:W-:Y:S01]  /*2a10*/  @!P4 FMUL R56, R56, R56 ;  /* 0x000000383838c220 */ /* 0x008fe20000400000 */
[--C-:B------:R-:W-:Y:S01]  /*2a20*/  FFMA R26, R26, UR6, -R0.reuse ;  /* 0x000000061a1a7c23 */ /* 0x100fe20008000800 */
[--C-:B------:R-:W-:Y:S01]  /*2a30*/  FFMA R65, R31, UR6, -R0.reuse ;  /* 0x000000061f417c23 */ /* 0x100fe20008000800 */
[----:B------:R-:W-:Y:S01]  /*2a40*/  FSETP.GEU.AND P4, PT, R3, -126, PT ;  /* 0xc2fc00000300780b */ /* 0x000fe20003f8e000 */
[--C-:B------:R-:W-:Y:S01]  /*2a50*/  FFMA R34, R34, UR6, -R0.reuse ;  /* 0x0000000622227c23 */ /* 0x100fe20008000800 */
[--C-:B------:R-:W-:Y:S01]  /*2a60*/  FFMA R38, R38, UR6, -R0.reuse ;  /* 0x0000000626267c23 */ /* 0x100fe20008000800 */
[----:B------:R-:W-:Y:S01]  /*2a70*/  @!P2 FMUL R73, R73, 0.5 ;  /* 0x3f0000004949a820 */ /* 0x000fe20000400000 */
[----:B------:R-:W3:Y:S01]  /*2a80*/  MUFU.EX2 R49, R68 ;  /* 0x0000004400317308 */ /* 0x000ee20000000800 */
[----:B--2---:R-:W-:Y:S01]  /*2a90*/  @!P3 FMUL R57, R57, R57 ;  /* 0x000000393939b220 */ /* 0x004fe20000400000 */
[----:B------:R-:W-:Y:S01]  /*2aa0*/  FSETP.GEU.AND P3, PT, R26, -126, PT ;  /* 0xc2fc00001a00780b */ /* 0x000fe20003f6e000 */
[----:B------:R-:W-:Y:S01]  /*2ab0*/  @!P6 FMUL R84, R84, 0.5 ;  /* 0x3f0000005454e820 */ /* 0x000fe20000400000 */
[--C-:B------:R-:W-:Y:S01]  /*2ac0*/  FFMA R30, R30, UR6, -R0.reuse ;  /* 0x000000061e1e7c23 */ /* 0x100fe20008000800 */
[--C-:B------:R-:W-:Y:S01]  /*2ad0*/  FFMA R69, R35, UR6, -R0.reuse ;  /* 0x0000000623457c23 */ /* 0x100fe20008000800 */
[--C-:B------:R-:W-:Y:S01]  /*2ae0*/  FFMA R46, R46, UR6, -R0.reuse ;  /* 0x000000062e2e7c23 */ /* 0x100fe20008000800 */
[--C-:B------:R-:W-:Y:S01]  /*2af0*/  FFMA R50, R50, UR6, -R0.reuse ;  /* 0x0000000632327c23 */ /* 0x100fe20008000800 */
[----:B------:R-:W2:Y:S01]  /*2b00*/  MUFU.EX2 R52, R73 ;  /* 0x0000004900347308 */ /* 0x000ea20000000800 */
[----:B-1----:R-:W-:Y:S01]  /*2b10*/  @!P1 FMUL R20, R20, R20 ;  /* 0x0000001414149220 */ /* 0x002fe20000400000 */
[----:B------:R-:W-:Y:S01]  /*2b20*/  FSETP.GEU.AND P1, PT, R65, -126, PT ;  /* 0xc2fc00004100780b */ /* 0x000fe20003f2e000 */
[----:B------:R-:W-:Y:S01]  /*2b30*/  @!P4 FMUL R3, R3, 0.5 ;  /* 0x3f0000000303c820 */ /* 0x000fe20000400000 */
[--C-:B------:R-:W-:Y:S01]  /*2b40*/  FFMA R42, R42, UR6, -R0.reuse ;  /* 0x000000062a2a7c23 */ /* 0x100fe20008000800 */
[--C-:B------:R-:W-:Y:S01]  /*2b50*/  FFMA R67, R67, UR6, -R0.reuse ;  /* 0x0000000643437c23 */ /* 0x100fe20008000800 */
[--C-:B------:R-:W-:Y:S01]  /*2b60*/  FFMA R54, R54, UR6, -R0.reuse ;  /* 0x0000000636367c23 */ /* 0x100fe20008000800 */
[----:B------:R-:W-:Y:S01]  /*2b70*/  @!P3 FMUL R26, R26, 0.5 ;  /* 0x3f0000001a1ab820 */ /* 0x000fe20000400000 */
[----:B------:R-:W1:Y:S01]  /*2b80*/  MUFU.EX2 R27, R84 ;  /* 0x00000054001b7308 */ /* 0x000e620000000800 */
[----:B---3--:R-:W-:Y:S01]  /*2b90*/  @!P5 FMUL R49, R49, R49 ;  /* 0x000000313131d220 */ /* 0x008fe20000400000 */
[----:B------:R-:W-:Y:S01]  /*2ba0*/  FSETP.GEU.AND P5, PT, R80, -126, PT ;  /* 0xc2fc00005000780b */ /* 0x000fe20003fae000 */
[--C-:B------:R-:W-:Y:S01]  /*2bb0*/  FFMA R75, R75, UR6, -R0.reuse ;  /* 0x000000064b4b7c23 */ /* 0x100fe20008000800 */
[--C-:B------:R-:W-:Y:S01]  /*2bc0*/  FFMA R83, R83, UR6, -R0.reuse ;  /* 0x0000000653537c23 */ /* 0x100fe20008000800 */
[--C-:B------:R-:W-:Y:S01]  /*2bd0*/  FFMA R78, R78, UR6, -R0.reuse ;  /* 0x000000064e4e7c23 */ /* 0x100fe20008000800 */
[--C-:B------:R-:W-:Y:S01]  /*2be0*/  FFMA R86, R86, UR6, -R0.reuse ;  /* 0x0000000656567c23 */ /* 0x100fe20008000800 */
[----:B------:R-:W-:Y:S01]  /*2bf0*/  @!P1 FMUL R65, R65, 0.5 ;  /* 0x3f00000041419820 */ /* 0x000fe20000400000 */
[----:B------:R3:W4:Y:S01]  /*2c00*/  MUFU.EX2 R64, R3 ;  /* 0x0000000300407308 */ /* 0x0007220000000800 */
[----:B--2---:R-:W-:Y:S01]  /*2c10*/  @!P2 FMUL R52, R52, R52 ;  /* 0x000000343434a220 */ /* 0x004fe20000400000 */
[----:B------:R-:W-:Y:S01]  /*2c20*/  FSETP.GEU.AND P2, PT, R85, -126, PT ;  /* 0xc2fc00005500780b */ /* 0x000fe20003f4e000 */
[--C-:B------:R-:W-:Y:S01]  /*2c30*/  FFMA R71, R71, UR6, -R0.reuse ;  /* 0x0000000647477c23 */ /* 0x100fe20008000800 */
[----:B------:R-:W-:Y:S01]  /*2c40*/  FFMA R79, R79, UR6, -R0 ;  /* 0x000000064f4f7c23 */ /* 0x000fe20008000800 */
[----:B------:R-:W-:-:S02]  /*2c50*/  FADD R73, R29, R20 ;  /* 0x000000141d497221 */ /* 0x000fc40000000000 */
[----:B------:R-:W-:Y:S01]  /*2c60*/  @!P5 FMUL R80, R80, 0.5 ;  /* 0x3f0000005050d820 */ /* 0x000fe20000400000 */
[----:B------:R2:W5:Y:S01]  /*2c70*/  MUFU.EX2 R31, R26 ;  /* 0x0000001a001f7308 */ /* 0x0005620000000800 */
[----:B---3--:R-:W-:Y:S01]  /*2c80*/  FFMA R3, R39, UR6, -R0 ;  /* 0x0000000627037c23 */ /* 0x008fe20008000800 */
[----:B-1----:R-:W-:Y:S01]  /*2c90*/  @!P6 FMUL R27, R27, R27 ;  /* 0x0000001b1b1be220 */ /* 0x002fe20000400000 */
[----:B------:R-:W-:-:S04]  /*2ca0*/  FSETP.GEU.AND P6, PT, R34, -126, PT ;  /* 0xc2fc00002200780b */ /* 0x000fc80003fce000 */
[----:B------:R-:W-:Y:S01]  /*2cb0*/  @!P2 FMUL R85, R85, 0.5 ;  /* 0x3f0000005555a820 */ /* 0x000fe20000400000 */
[----:B------:R-:W1:Y:S01]  /*2cc0*/  MUFU.EX2 R68, R65 ;  /* 0x0000004100447308 */ /* 0x000e620000000800 */
[----:B----4-:R-:W-:Y:S01]  /*2cd0*/  @!P4 FMUL R64, R64, R64 ;  /* 0x000000404040c220 */ /* 0x010fe20000400000 */
[----:B------:R-:W-:Y:S01]  /*2ce0*/  FSETP.GEU.AND P4, PT, R3, -126, PT ;  /* 0xc2fc00000300780b */ /* 0x000fe20003f8e000 */
[----:B--2---:R-:W-:-:S05]  /*2cf0*/  FFMA R26, R43, UR6, -R0 ;  /* 0x000000062b1a7c23 */ /* 0x004fca0008000800 */
[----:B------:R-:W2:Y:S01]  /*2d00*/  MUFU.EX2 R61, R80 ;  /* 0x00000050003d7308 */ /* 0x000ea20000000800 */
[----:B-----5:R-:W-:Y:S01]  /*2d10*/  @!P3 FMUL R31, R31, R31 ;  /* 0x0000001f1f1fb220 */ /* 0x020fe20000400000 */
[----:B------:R-:W-:Y:S01]  /*2d20*/  FSETP.GEU.AND P3, PT, R38, -126, PT ;  /* 0xc2fc00002600780b */ /* 0x000fe20003f6e000 */
[----:B------:R-:W-:-:S04]  /*2d30*/  @!P6 FMUL R34, R34, 0.5 ;  /* 0x3f0000002222e820 */ /* 0x000fc80000400000 */
[----:B------:R-:W-:Y:S01]  /*2d40*/  @!P4 FMUL R3, R3, 0.5 ;  /* 0x3f0000000303c820 */ /* 0x000fe20000400000 */
[----:B------:R-:W3:Y:S01]  /*2d50*/  MUFU.EX2 R60, R85 ;  /* 0x00000055003c7308 */ /* 0x000ee20000000800 */
[----:B-1----:R-:W-:Y:S01]  /*2d60*/  @!P1 FMUL R68, R68, R68 ;  /* 0x0000004444449220 */ /* 0x002fe20000400000 */
[----:B------:R-:W-:-:S05]  /*2d70*/  FSETP.GEU.AND P1, PT, R26, -126, PT ;  /* 0xc2fc00001a00780b */ /* 0x000fca0003f2e000 */
[----:B------:R-:W-:Y:S01]  /*2d80*/  @!P3 FMUL R38, R38, 0.5 ;  /* 0x3f0000002626b820 */ /* 0x000fe20000400000 */
[----:B------:R1:W4:Y:S01]  /*2d90*/  MUFU.EX2 R39, R34 ;  /* 0x0000002200277308 */ /* 0x0003220000000800 */
[----:B--2---:R-:W-:Y:S01]  /*2da0*/  @!P5 FMUL R61, R61, R61 ;  /* 0x0000003d3d3dd220 */ /* 0x004fe20000400000 */
[----:B------:R-:W-:-:S05]  /*2db0*/  FSETP.GEU.AND P5, PT, R30, -126, PT ;  /* 0xc2fc00001e00780b */ /* 0x000fca0003fae000 */
[----:B------:R-:W-:Y:S01]  /*2dc0*/  @!P1 FMUL R26, R26, 0.5 ;  /* 0x3f0000001a1a9820 */ /* 0x000fe20000400000 */
[----:B------:R2:W5:Y:S01]  /*2dd0*/  MUFU.EX2 R76, R3 ;  /* 0x00000003004c7308 */ /* 0x0005620000000800 */
[----:B---3--:R-:W-:Y:S01]  /*2de0*/  @!P2 FMUL R60, R60, R60 ;  /* 0x0000003c3c3ca220 */ /* 0x008fe20000400000 */
[----:B------:R-:W-:Y:S01]  /*2df0*/  FSETP.GEU.AND P2, PT, R69, -126, PT ;  /* 0xc2fc00004500780b */ /* 0x000fe20003f4e000 */
[----:B-1----:R-:W-:-:S04]  /*2e00*/  FFMA R34, R58, UR6, -R0 ;  /* 0x000000063a227c23 */ /* 0x002fc80008000800 */
[----:B------:R-:W-:Y:S01]  /*2e10*/  @!P5 FMUL R30, R30, 0.5 ;  /* 0x3f0000001e1ed820 */ /* 0x000fe20000400000 */
[----:B------:R1:W3:Y:S01]  /*2e20*/  MUFU.EX2 R43, R38 ;  /* 0x00000026002b7308 */ /* 0x0002e20000000800 */
[----:B--2---:R-:W-:Y:S01]  /*2e30*/  FFMA R3, R51, UR6, -R0 ;  /* 0x0000000633037c23 */ /* 0x004fe20008000800 */
[----:B----4-:R-:W-:Y:S01]  /*2e40*/  @!P6 FMUL R39, R39, R39 ;  /* 0x000000272727e220 */ /* 0x010fe20000400000 */
[----:B------:R-:W-:-:S04]  /*2e50*/  FSETP.GEU.AND P6, PT, R46, -126, PT ;  /* 0xc2fc00002e00780b */ /* 0x000fc80003fce000 */
[----:B------:R-:W-:Y:S01]  /*2e60*/  @!P2 FMUL R69, R69, 0.5 ;  /* 0x3f0000004545a820 */ /* 0x000fe20000400000 */
[----:B------:R2:W4:Y:S01]  /*2e70*/  MUFU.EX2 R80, R26 ;  /* 0x0000001a00507308 */ /* 0x0005220000000800 */
[----:B-----5:R-:W-:Y:S01]  /*2e80*/  @!P4 FMUL R76, R76, R76 ;  /* 0x0000004c4c4cc220 */ /* 0x020fe20000400000 */
[----:B------:R-:W-:Y:S01]  /*2e90*/  FSETP.GEU.AND P4, PT, R3, -126, PT ;  /* 0xc2fc00000300780b */ /* 0x000fe20003f8e000 */
[----:B-1----:R-:W-:-:S05]  /*2ea0*/  FFMA R38, R62, UR6, -R0 ;  /* 0x000000063e267c23 */ /* 0x002fca0008000800 */
[----:B------:R1:W5:Y:S01]  /*2eb0*/  MUFU.EX2 R35, R30 ;  /* 0x0000001e00237308 */ /* 0x0003620000000800 */
[----:B--2---:R-:W-:Y:S01]  /*2ec0*/  FFMA R26, R55, UR6, -R0 ;  /* 0x00000006371a7c23 */ /* 0x004fe20008000800 */
[----:B---3--:R-:W-:Y:S01]  /*2ed0*/  @!P3 FMUL R43, R43, R43 ;  /* 0x0000002b2b2bb220 */ /* 0x008fe20000400000 */
[----:B------:R-:W-:Y:S01]  /*2ee0*/  FSETP.GEU.AND P3, PT, R50, -126, PT ;  /* 0xc2fc00003200780b */ /* 0x000fe20003f6e000 */
[----:B------:R-:W-:-:S03]  /*2ef0*/  @!P6 FMUL R46, R46, 0.5 ;  /* 0x3f0000002e2ee820 */ /* 0x000fc60000400000 */
[----:B------:R-:W-:Y:S01]  /*2f00*/  @!P4 FMUL R3, R3, 0.5 ;  /* 0x3f0000000303c820 */ /* 0x000fe20000400000 */
[----:B------:R2:W3:Y:S01]  /*2f10*/  MUFU.EX2 R72, R69 ;  /* 0x0000004500487308 */ /* 0x0004e20000000800 */
[----:B----4-:R-:W-:Y:S01]  /*2f20*/  @!P1 FMUL R80, R80, R80 ;  /* 0x0000005050509220 */ /* 0x010fe20000400000 */
[----:B------:R-:W-:Y:S01]  /*2f30*/  FSETP.GEU.AND P1, PT, R26, -126, PT ;  /* 0xc2fc00001a00780b */ /* 0x000fe20003f2e000 */
[----:B-1----:R-:W-:-:S05]  /*2f40*/  FFMA R30, R47, UR6, -R0 ;  /* 0x000000062f1e7c23 */ /* 0x002fca0008000800 */
[----:B------:R-:W1:Y:S01]  /*2f50*/  MUFU.EX2 R51, R46 ;  /* 0x0000002e00337308 */ /* 0x000e620000000800 */
[----:B-----5:R-:W-:Y:S01]  /*2f60*/  @!P5 FMUL R35, R35, R35 ;  /* 0x000000232323d220 */ /* 0x020fe20000400000 */
[----:B------:R-:W-:Y:S01]  /*2f70*/  FSETP.GEU.AND P5, PT, R42, -126, PT ;  /* 0xc2fc00002a00780b */ /* 0x000fe20003fae000 */
[----:B------:R-:W-:Y:S01]  /*2f80*/  @!P3 FMUL R50, R50, 0.5 ;  /* 0x3f0000003232b820 */ /* 0x000fe20000400000 */
[----:B--2---:R-:W-:Y:S01]  /*2f90*/  FADD R69, R36, R61 ;  /* 0x0000003d24457221 */ /* 0x004fe20000000000 */
[----:B------:R-:W-:Y:S02]  /*2fa0*/  F2FP.BF16.F32.PACK_AB R36, R29, R36 ;  /* 0x000000241d24723e */ /* 0x000fe400000010ff */
[----:B------:R-:W-:Y:S01]  /*2fb0*/  @!P1 FMUL R26, R26, 0.5 ;  /* 0x3f0000001a1a9820 */ /* 0x000fe20000400000 */
[----:B------:R2:W4:Y:S01]  /*2fc0*/  MUFU.EX2 R58, R3 ;  /* 0x00000003003a7308 */ /* 0x0005220000000800 */
[----:B---3--:R-:W-:Y:S01]  /*2fd0*/  @!P2 FMUL R72, R72, R72 ;  /* 0x000000484848a220 */ /* 0x008fe20000400000 */
[----:B------:R-:W-:-:S04]  /*2fe0*/  FSETP.GEU.AND P2, PT, R30, -126, PT ;  /* 0xc2fc00001e00780b */ /* 0x000fc80003f4e000 */
[----:B------:R-:W-:Y:S01]  /*2ff0*/  F2FP.BF16.F32.PACK_AB R29, R72, R39 ;  /* 0x00000027481d723e */ /* 0x000fe200000010ff */
[----:B------:R-:W-:Y:S01]  /*3000*/  @!P5 FMUL R42, R42, 0.5 ;  /* 0x3f0000002a2ad820 */ /* 0x000fe20000400000 */
[----:B------:R-:W3:Y:S01]  /*3010*/  MUFU.EX2 R55, R50 ;  /* 0x0000003200377308 */ /* 0x000ee20000000800 */
[----:B--2---:R-:W-:Y:S01]  /*3020*/  FFMA R3, R63, UR6, -R0 ;  /* 0x000000063f037c23 */ /* 0x004fe20008000800 */
[----:B-1----:R-:W-:Y:S01]  /*3030*/  @!P6 FMUL R51, R51, R51 ;  /* 0x000000333333e220 */ /* 0x002fe20000400000 */
[----:B------:R-:W-:-:S04]  /*3040*/  FSETP.GEU.AND P6, PT, R34, -126, PT ;  /* 0xc2fc00002200780b */ /* 0x000fc80003fce000 */
[----:B------:R-:W-:Y:S01]  /*3050*/  @!P2 FMUL R30, R30, 0.5 ;  /* 0x3f0000001e1ea820 */ /* 0x000fe20000400000 */
[----:B------:R1:W2:Y:S01]  /*3060*/  MUFU.EX2 R62, R26 ;  /* 0x0000001a003e7308 */ /* 0x0002a20000000800 */
[----:B----4-:R-:W-:Y:S01]  /*3070*/  @!P4 FMUL R58, R58, R58 ;  /* 0x0000003a3a3ac220 */ /* 0x010fe20000400000 */
[----:B------:R-:W-:-:S06]  /*3080*/  FSETP.GEU.AND P4, PT, R3, -126, PT ;  /* 0xc2fc00000300780b */ /* 0x000fcc0003f8e000 */
[----:B------:R4:W5:Y:S01]  /*3090*/  MUFU.EX2 R47, R42 ;  /* 0x0000002a002f7308 */ /* 0x0009620000000800 */
[----:B---3--:R-:W-:Y:S01]  /*30a0*/  @!P3 FMUL R55, R55, R55 ;  /* 0x000000373737b220 */ /* 0x008fe20000400000 */
[----:B------:R-:W-:Y:S01]  /*30b0*/  FSETP.GEU.AND P3, PT, R38, -126, PT ;  /* 0xc2fc00002600780b */ /* 0x000fe20003f6e000 */
[----:B------:R-:W-:Y:S01]  /*30c0*/  @!P6 FMUL R34, R34, 0.5 ;  /* 0x3f0000002222e820 */ /* 0x000fe20000400000 */
[----:B-1----:R-:W-:-:S03]  /*30d0*/  FFMA R26, R70, UR6, -R0 ;  /* 0x00000006461a7c23 */ /* 0x002fc60008000800 */
[----:B------:R-:W-:Y:S01]  /*30e0*/  @!P4 FMUL R3, R3, 0.5 ;  /* 0x3f0000000303c820 */ /* 0x000fe20000400000 */
[----:B------:R1:W3:Y:S01]  /*30f0*/  MUFU.EX2 R84, R30 ;  /* 0x0000001e00547308 */ /* 0x0002e20000000800 */
[----:B--2---:R-:W-:Y:S01]  /*3100*/  @!P1 FMUL R62, R62, R62 ;  /* 0x0000003e3e3e9220 */ /* 0x004fe20000400000 */
[----:B------:R-:W-:Y:S01]  /*3110*/  FSETP.GEU.AND P1, PT, R67, -126, PT ;  /* 0xc2fc00004300780b */ /* 0x000fe20003f2e000 */
[----:B----4-:R-:W-:-:S04]  /*3120*/  FFMA R42, R66, UR6, -R0 ;  /* 0x00000006422a7c23 */ /* 0x010fc80008000800 */
[----:B------:R-:W-:Y:S01]  /*3130*/  @!P3 FMUL R38, R38, 0.5 ;  /* 0x3f0000002626b820 */ /* 0x000fe20000400000 */
[----:B------:R2:W4:Y:S01]  /*3140*/  MUFU.EX2 R88, R34 ;  /* 0x0000002200587308 */ /* 0x0005220000000800 */
[----:B-----5:R-:W-:Y:S01]  /*3150*/  @!P5 FMUL R47, R47, R47 ;  /* 0x0000002f2f2fd220 */ /* 0x020fe20000400000 */
[----:B------:R-:W-:Y:S01]  /*3160*/  FSETP.GEU.AND P5, PT, R54, -126, PT ;  /* 0xc2fc00003600780b */ /* 0x000fe20003fae000 */
[----:B-1----:R-:W-:-:S04]  /*3170*/  FFMA R30, R59, UR6, -R0 ;  /* 0x000000063b1e7c23 */ /* 0x002fc80008000800 */
[----:B------:R-:W-:Y:S01]  /*3180*/  @!P1 FMUL R67, R67, 0.5 ;  /* 0x3f00000043439820 */ /* 0x000fe20000400000 */
[----:B------:R1:W5:Y:S01]  /*3190*/  MUFU.EX2 R65, R3 ;  /* 0x0000000300417308 */ /* 0x0003620000000800 */
[----:B---3--:R-:W-:Y:S01]  /*31a0*/  @!P2 FMUL R84, R84, R84 ;  /* 0x000000545454a220 */ /* 0x008fe20000400000 */
[----:B------:R-:W-:Y:S01]  /*31b0*/  FSETP.GEU.AND P2, PT, R30, -126, PT ;  /* 0xc2fc00001e00780b */ /* 0x000fe20003f4e000 */
[----:B--2---:R-:W-:-:S04]  /*31c0*/  FFMA R34, R74, UR6, -R0 ;  /* 0x000000064a227c23 */ /* 0x004fc80008000800 */
[----:B------:R-:W-:Y:S01]  /*31d0*/  @!P5 FMUL R54, R54, 0.5 ;  /* 0x3f0000003636d820 */ /* 0x000fe20000400000 */
[----:B------:R-:W2:Y:S01]  /*31e0*/  MUFU.EX2 R66, R38 ;  /* 0x0000002600427308 */ /* 0x000ea20000000800 */
[--C-:B-1----:R-:W-:Y:S01]  /*31f0*/  FFMA R3, R82, UR6, -R0.reuse ;  /* 0x0000000652037c23 */ /* 0x102fe20008000800 */
[----:B----4-:R-:W-:Y:S01]  /*3200*/  @!P6 FMUL R88, R88, R88 ;  /* 0x000000585858e220 */ /* 0x010fe20000400000 */
[----:B------:R-:W-:Y:S01]  /*3210*/  FSETP.GEU.AND P6, PT, R34, -126, PT ;  /* 0xc2fc00002200780b */ /* 0x000fe20003fce000 */
[----:B------:R-:W-:-:S03]  /*3220*/  FFMA R0, R87, UR6, -R0 ;  /* 0x0000000657007c23 */ /* 0x000fc60008000800 */
[----:B------:R-:W-:Y:S01]  /*3230*/  @!P2 FMUL R30, R30, 0.5 ;  /* 0x3f0000001e1ea820 */ /* 0x000fe20000400000 */
[----:B------:R-:W1:Y:S01]  /*3240*/  MUFU.EX2 R59, R54 ;  /* 0x00000036003b7308 */ /* 0x000e620000000800 */
[----:B-----5:R-:W-:Y:S01]  /*3250*/  @!P4 FMUL R65, R65, R65 ;  /* 0x000000414141c220 */ /* 0x020fe20000400000 */
[----:B------:R-:W-:-:S06]  /*3260*/  FSETP.GEU.AND P4, PT, R3, -126, PT ;  /* 0xc2fc00000300780b */ /* 0x000fcc0003f8e000 */
[----:B------:R-:W3:Y:S01]  /*3270*/  MUFU.EX2 R67, R67 ;  /* 0x0000004300437308 */ /* 0x000ee20000000800 */
[----:B--2---:R-:W-:Y:S01]  /*3280*/  @!P3 FMUL R66, R66, R66 ;  /* 0x000000424242b220 */ /* 0x004fe20000400000 */
[----:B------:R-:W-:Y:S01]  /*3290*/  FSETP.GEU.AND P3, PT, R75, -126, PT ;  /* 0xc2fc00004b00780b */ /* 0x000fe20003f6e000 */
[----:B------:R-:W-:-:S04]  /*32a0*/  @!P6 FMUL R34, R34, 0.5 ;  /* 0x3f0000002222e820 */ /* 0x000fc80000400000 */
[----:B------:R-:W-:Y:S01]  /*32b0*/  @!P4 FMUL R3, R3, 0.5 ;  /* 0x3f0000000303c820 */ /* 0x000fe20000400000 */
[----:B------:R2:W4:Y:S01]  /*32c0*/  MUFU.EX2 R63, R30 ;  /* 0x0000001e003f7308 */ /* 0x0005220000000800 */
[----:B-1----:R-:W-:Y:S01]  /*32d0*/  @!P5 FMUL R59, R59, R59 ;  /* 0x0000003b3b3bd220 */ /* 0x002fe20000400000 */
[----:B------:R-:W-:-:S05]  /*32e0*/  FSETP.GEU.AND P5, PT, R42, -126, PT ;  /* 0xc2fc00002a00780b */ /* 0x000fca0003fae000 */
[----:B------:R-:W-:Y:S01]  /*32f0*/  @!P3 FMUL R75, R75, 0.5 ;  /* 0x3f0000004b4bb820 */ /* 0x000fe20000400000 */
[----:B------:R1:W5:Y:S01]  /*3300*/  MUFU.EX2 R82, R34 ;  /* 0x0000002200527308 */ /* 0x0003620000000800 */
[----:B---3--:R-:W-:Y:S01]  /*3310*/  @!P1 FMUL R67, R67, R67 ;  /* 0x0000004343439220 */ /* 0x008fe20000400000 */
[----:B------:R-:W-:Y:S01]  /*3320*/  FSETP.GEU.AND P1, PT, R83, -126, PT ;  /* 0xc2fc00005300780b */ /* 0x000fe20003f2e000 */
[----:B--2---:R-:W-:Y:S01]  /*3330*/  FADD R30, R32, R53 ;  /* 0x00000035201e7221 */ /* 0x004fe20000000000 */
[----:B------:R-:W-:Y:S01]  /*3340*/  F2FP.BF16.F32.PACK_AB R32, R21, R32 ;  /* 0x000000201520723e */ /* 0x000fe200000010ff */
[----:B------:R-:W-:Y:S02]  /*3350*/  FADD R54, R72, R67 ;  /* 0x0000004348367221 */ /* 0x000fe40000000000 */
[----:B------:R-:W-:Y:S01]  /*3360*/  @!P5 FMUL R42, R42, 0.5 ;  /* 0x3f0000002a2ad820 */ /* 0x000fe20000400000 */
[----:B------:R2:W3:Y:S01]  /*3370*/  MUFU.EX2 R90, R3 ;  /* 0x00000003005a7308 */ /* 0x0004e20000000800 */
[----:B----4-:R-:W-:Y:S01]  /*3380*/  @!P2 FMUL R63, R63, R63 ;  /* 0x0000003f3f3fa220 */ /* 0x010fe20000400000 */
[----:B------:R-:W-:Y:S01]  /*3390*/  FSETP.GEU.AND P2, PT, R26, -126, PT ;  /* 0xc2fc00001a00780b */ /* 0x000fe20003f4e000 */
[----:B-1----:R-:W-:-:S04]  /*33a0*/  FADD R34, R21, R52 ;  /* 0x0000003415227221 */ /* 0x002fc80000000000 */
[----:B------:R-:W-:Y:S01]  /*33b0*/  @!P1 FMUL R83, R83, 0.5 ;  /* 0x3f00000053539820 */ /* 0x000fe20000400000 */
[----:B------:R-:W1:Y:S01]  /*33c0*/  MUFU.EX2 R70, R42 ;  /* 0x0000002a00467308 */ /* 0x000e620000000800 */
[----:B-----5:R-:W-:Y:S01]  /*33d0*/  @!P6 FMUL R82, R82, R82 ;  /* 0x000000525252e220 */ /* 0x020fe20000400000 */
[----:B------:R-:W-:Y:S01]  /*33e0*/  FSETP.GEU.AND P6, PT, R78, -126, PT ;  /* 0xc2fc00004e00780b */ /* 0x000fe20003fce000 */
[----:B--2---:R-:W-:Y:S01]  /*33f0*/  FADD R3, R24, R37 ;  /* 0x0000002518037221 */ /* 0x004fe20000000000 */
[----:B------:R-:W-:-:S03]  /*3400*/  F2FP.BF16.F32.PACK_AB R24, R9, R24 ;  /* 0x000000180918723e */ /* 0x000fc600000010ff */
[----:B------:R-:W-:Y:S01]  /*3410*/  @!P2 FMUL R26, R26, 0.5 ;  /* 0x3f0000001a1aa820 */ /* 0x000fe20000400000 */
[----:B------:R-:W2:Y:S01]  /*3420*/  MUFU.EX2 R75, R75 ;  /* 0x0000004b004b7308 */ /* 0x000ea20000000800 */
[----:B---3--:R-:W-:Y:S01]  /*3430*/  @!P4 FMUL R90, R90, R90 ;  /* 0x0000005a5a5ac220 */ /* 0x008fe20000400000 */
[----:B------:R-:W-:Y:S01]  /*3440*/  FSETP.GEU.AND P4, PT, R86, -126, PT ;  /* 0xc2fc00005600780b */ /* 0x000fe20003f8e000 */
[----:B------:R-:W-:Y:S01]  /*3450*/  FADD R38, R3, R30 ;  /* 0x0000001e03267221 */ /* 0x000fe20000000000 */
[----:B------:R-:W-:Y:S01]  /*3460*/  FADD R3, R9, R40 ;  /* 0x0000002809037221 */ /* 0x000fe20000000000 */
[----:B------:R-:W-:Y:S01]  /*3470*/  FADD R30, R13, R44 ;  /* 0x0000002c0d1e7221 */ /* 0x000fe20000000000 */
[----:B------:R-:W-:Y:S01]  /*3480*/  FADD R89, R55, R90 ;  /* 0x0000005a37597221 */ /* 0x000fe20000000000 */
[----:B------:R-:W-:Y:S01]  /*3490*/  @!P6 FMUL R78, R78, 0.5 ;  /* 0x3f0000004e4ee820 */ /* 0x000fe20000400000 */
[----:B------:R-:W3:Y:S01]  /*34a0*/  MUFU.EX2 R83, R83 ;  /* 0x0000005300537308 */ /* 0x000ee20000000800 */
[----:B-1----:R-:W-:Y:S01]  /*34b0*/  @!P5 FMUL R70, R70, R70 ;  /* 0x000000464646d220 */ /* 0x002fe20000400000 */
[----:B------:R-:W-:Y:S01]  /*34c0*/  FSETP.GEU.AND P5, PT, R71, -126, PT ;  /* 0xc2fc00004700780b */ /* 0x000fe20003fae000 */
[----:B------:R-:W-:Y:S01]  /*34d0*/  FADD R42, R3, R34 ;  /* 0x00000022032a7221 */ /* 0x000fe20000000000 */
[----:B------:R-:W-:Y:S01]  /*34e0*/  FADD R81, R30, R73 ;  /* 0x000000491e517221 */ /* 0x000fe20000000000 */
[----:B------:R-:W-:Y:S01]  /*34f0*/  FADD R3, R11, R14 ;  /* 0x0000000e0b037221 */ /* 0x000fe20000000000 */
[----:B------:R-:W-:Y:S01]  /*3500*/  FADD R34, R25, R56 ;  /* 0x0000003819227221 */ /* 0x000fe20000000000 */
[----:B------:R-:W-:Y:S01]  /*3510*/  @!P4 FMUL R86, R86, 0.5 ;  /* 0x3f0000005656c820 */ /* 0x000fe20000400000 */
[----:B------:R1:W4:Y:S01]  /*3520*/  MUFU.EX2 R74, R26 ;  /* 0x0000001a004a7308 */ /* 0x0003220000000800 */
[----:B--2---:R-:W-:Y:S01]  /*3530*/  @!P3 FMUL R75, R75, R75 ;  /* 0x0000004b4b4bb220 */ /* 0x004fe20000400000 */
[----:B------:R-:W-:Y:S01]  /*3540*/  FSETP.GEU.AND P3, PT, R79, -126, PT ;  /* 0xc2fc00004f00780b */ /* 0x000fe20003f6e000 */
[----:B------:R-:W-:Y:S01]  /*3550*/  FADD R30, R15, R48 ;  /* 0x000000300f1e7221 */ /* 0x000fe20000000000 */
[----:B------:R-:W-:Y:S01]  /*3560*/  FADD R73, R33, R60 ;  /* 0x0000003c21497221 */ /* 0x000fe20000000000 */
[----:B------:R-:W-:Y:S01]  /*3570*/  FADD R3, R3, R34 ;  /* 0x0000002203037221 */ /* 0x000fe20000000000 */
[----:B------:R-:W-:Y:S01]  /*3580*/  FADD R50, R39, R70 ;  /* 0x0000004627327221 */ /* 0x000fe20000000000 */
[----:B------:R-:W-:Y:S01]  /*3590*/  @!P5 FMUL R71, R71, 0.5 ;  /* 0x3f0000004747d820 */ /* 0x000fe20000400000 */
[----:B------:R-:W2:Y:S01]  /*35a0*/  MUFU.EX2 R78, R78 ;  /* 0x0000004e004e7308 */ /* 0x000ea20000000800 */
[----:B---3--:R-:W-:Y:S01]  /*35b0*/  @!P1 FMUL R83, R83, R83 ;  /* 0x0000005353539220 */ /* 0x008fe20000400000 */
[----:B------:R-:W-:Y:S01]  /*35c0*/  FSETP.GEU.AND P1, PT, R0, -126, PT ;  /* 0xc2fc00000000780b */ /* 0x000fe20003f2e000 */
[----:B-1----:R-:W-:Y:S01]  /*35d0*/  FADD R26, R28, R45 ;  /* 0x0000002d1c1a7221 */ /* 0x002fe20000000000 */
[----:B------:R-:W-:Y:S01]  /*35e0*/  FADD R30, R30, R73 ;  /* 0x000000491e1e7221 */ /* 0x000fe20000000000 */
[----:B------:R-:W-:Y:S01]  /*35f0*/  FADD R73, R47, R82 ;  /* 0x000000522f497221 */ /* 0x000fe20000000000 */
[----:B------:R-:W-:Y:S01]  /*3600*/  FADD R34, R64, R63 ;  /* 0x0000003f40227221 */ /* 0x000fe20000000000 */
[----:B------:R-:W-:Y:S01]  /*3610*/  FADD R77, R26, R69 ;  /* 0x000000451a4d7221 */ /* 0x000fe20000000000 */
[----:B------:R-:W-:Y:S01]  /*3620*/  FADD R26, R4, R41 ;  /* 0x00000029041a7221 */ /* 0x000fe20000000000 */
[----:B------:R-:W-:Y:S01]  /*3630*/  FADD R69, R10, R57 ;  /* 0x000000390a457221 */ /* 0x000fe20000000000 */
[----:B------:R-:W1:Y:S01]  /*3640*/  MUFU.EX2 R86, R86 ;  /* 0x0000005600567308 */ /* 0x000e620000000800 */
[----:B------:R-:W-:Y:S01]  /*3650*/  @!P3 FMUL R79, R79, 0.5 ;  /* 0x3f0000004f4fb820 */ /* 0x000fe20000400000 */
[----:B------:R-:W-:Y:S01]  /*3660*/  FADD R87, R80, R75 ;  /* 0x0000004b50577221 */ /* 0x000fe20000000000 */
[----:B------:R-:W-:Y:S01]  /*3670*/  FADD R46, R26, R69 ;  /* 0x000000451a2e7221 */ /* 0x000fe20000000000 */
[----:B------:R-:W-:Y:S01]  /*3680*/  FADD R69, R12, R27 ;  /* 0x0000001b0c457221 */ /* 0x000fe20000000000 */
[----:B------:R-:W-:Y:S01]  /*3690*/  FADD R26, R8, R49 ;  /* 0x00000031081a7221 */ /* 0x000fe20000000000 */
[----:B------:R-:W-:Y:S01]  /*36a0*/  @!P1 FMUL R0, R0, 0.5 ;  /* 0x3f00000000009820 */ /* 0x000fe20000400000 */
[----:B----4-:R-:W-:Y:S01]  /*36b0*/  @!P2 FMUL R74, R74, R74 ;  /* 0x0000004a4a4aa220 */ /* 0x010fe20000400000 */
[----:B------:R-:W3:Y:S01]  /*36c0*/  MUFU.EX2 R71, R71 ;  /* 0x0000004700477308 */ /* 0x000ee20000000800 */
[----:B------:R-:W-:Y:S01]  /*36d0*/  FADD R85, R26, R69 ;  /* 0x000000451a557221 */ /* 0x000fe20000000000 */
[----:B------:R-:W-:Y:S01]  /*36e0*/  FADD R26, R31, R88 ;  /* 0x000000581f1a7221 */ /* 0x000fe20000000000 */
[----:B--2---:R-:W-:Y:S01]  /*36f0*/  @!P6 FMUL R78, R78, R78 ;  /* 0x0000004e4e4ee220 */ /* 0x004fe20000400000 */
[----:B------:R-:W-:Y:S01]  /*3700*/  FADD R95, R50, R89 ;  /* 0x00000059325f7221 */ /* 0x000fe20000000000 */
[----:B------:R-:W-:Y:S01]  /*3710*/  FADD R93, R34, R87 ;  /* 0x00000057225d7221 */ /* 0x000fe20000000000 */
[----:B------:R-:W-:Y:S01]  /*3720*/  FADD R92, R26, R73 ;  /* 0x000000491a5c7221 */ /* 0x000fe20000000000 */
[----:B------:R-:W-:Y:S01]  /*3730*/  FADD R73, R51, R78 ;  /* 0x0000004e33497221 */ /* 0x000fe20000000000 */
[----:B------:R-:W2:Y:S01]  /*3740*/  MUFU.EX2 R79, R79 ;  /* 0x0000004f004f7308 */ /* 0x000ea20000000800 */
[----:B-1----:R-:W-:Y:S01]  /*3750*/  @!P4 FMUL R86, R86, R86 ;  /* 0x000000565656c220 */ /* 0x002fe20000400000 */
[----:B------:R-:W-:Y:S01]  /*3760*/  FADD R34, R43, R74 ;  /* 0x0000004a2b227221 */ /* 0x000fe20000000000 */
[----:B------:R-:W-:Y:S01]  /*3770*/  FADD R91, R58, R83 ;  /* 0x000000533a5b7221 */ /* 0x000fe20000000000 */
[----:B------:R-:W-:Y:S01]  /*3780*/  FADD R26, R68, R65 ;  /* 0x00000041441a7221 */ /* 0x000fe20000000000 */
[----:B------:R-:W-:Y:S01]  /*3790*/  FADD R89, R59, R86 ;  /* 0x000000563b597221 */ /* 0x000fe20000000000 */
[----:B------:R-:W-:Y:S01]  /*37a0*/  FADD R92, R92, R95 ;  /* 0x0000005f5c5c7221 */ /* 0x000fe20000000000 */
[----:B------:R-:W-:Y:S01]  /*37b0*/  FADD R54, R54, R91 ;  /* 0x0000005b36367221 */ /* 0x000fe20000000000 */
[----:B------:R1:W4:Y:S01]  /*37c0*/  MUFU.EX2 R69, R0 ;  /* 0x0000000000457308 */ /* 0x0003220000000800 */
[----:B---3--:R-:W-:Y:S01]  /*37d0*/  @!P5 FMUL R71, R71, R71 ;  /* 0x000000474747d220 */ /* 0x008fe20000400000 */
[----:B------:R-:W-:Y:S01]  /*37e0*/  FADD R89, R34, R89 ;  /* 0x0000005922597221 */ /* 0x000fe20000000000 */
[----:B------:R-:W-:Y:S01]  /*37f0*/  FADD R54, R93, R54 ;  /* 0x000000365d367221 */ /* 0x000fe20000000000 */
[----:B------:R-:W-:Y:S01]  /*3800*/  FADD R38, R38, R77 ;  /* 0x0000004d26267221 */ /* 0x000fe20000000000 */
[----:B------:R-:W-:Y:S01]  /*3810*/  FADD R50, R76, R71 ;  /* 0x000000474c327221 */ /* 0x000fe20000000000 */
[----:B------:R-:W-:Y:S01]  /*3820*/  FADD R42, R42, R81 ;  /* 0x000000512a2a7221 */ /* 0x000fe20000000000 */
[----:B------:R-:W-:Y:S01]  /*3830*/  FADD R85, R46, R85 ;  /* 0x000000552e557221 */ /* 0x000fe20000000000 */
[----:B------:R-:W-:Y:S01]  /*3840*/  FADD R3, R3, R30 ;  /* 0x0000001e03037221 */ /* 0x000fe20000000000 */
[----:B-1----:R-:W-:Y:S01]  /*3850*/  FADD R0, R35, R66 ;  /* 0x0000004223007221 */ /* 0x002fe20000000000 */
[----:B--2---:R-:W-:Y:S01]  /*3860*/  @!P3 FMUL R79, R79, R79 ;  /* 0x0000004f4f4fb220 */ /* 0x004fe20000400000 */
[----:B------:R-:W-:Y:S01]  /*3870*/  FADD R38, R38, R85 ;  /* 0x0000005526267221 */ /* 0x000fe20000000000 */
[----:B------:R-:W-:Y:S01]  /*3880*/  FADD R3, R42, R3 ;  /* 0x000000032a037221 */ /* 0x000fe20000000000 */
[----:B------:R-:W-:Y:S01]  /*3890*/  FADD R0, R0, R73 ;  /* 0x0000004900007221 */ /* 0x000fe20000000000 */
[----:B------:R-:W-:Y:S01]  /*38a0*/  FADD R87, R84, R79 ;  /* 0x0000004f54577221 */ /* 0x000fe20000000000 */
[----:B------:R-:W-:Y:S01]  /*38b0*/  F2FP.BF16.F32.PACK_AB R34, R25, R10 ;  /* 0x0000000a1922723e */ /* 0x000fe200000010ff */
[----:B------:R-:W-:Y:S01]  /*38c0*/  FADD R3, R38, R3 ;  /* 0x0000000326037221 */ /* 0x000fe20000000000 */
[----:B----4-:R-:W-:Y:S01]  /*38d0*/  @!P1 FMUL R69, R69, R69 ;  /* 0x0000004545459220 */ /* 0x010fe20000400000 */
[----:B------:R-:W-:Y:S01]  /*38e0*/  FADD R89, R0, R89 ;  /* 0x0000005900597221 */ /* 0x000fe20000000000 */
[----:B------:R-:W-:Y:S01]  /*38f0*/  MOV R0, UR9 ;  /* 0x0000000900007c02 */ /* 0x000fe20008000f00 */
[----:B------:R-:W-:Y:S01]  /*3900*/  UIADD3 UR9, UR55, 0x1, URZ ;  /* 0x0000000137097890 */ /* 0x000fe2000fffe03f */
[----:B------:R-:W-:Y:S01]  /*3910*/  FADD R91, R62, R69 ;  /* 0x000000453e5b7221 */ /* 0x000fe20000000000 */
[----:B------:R-:W-:Y:S01]  /*3920*/  FADD R26, R26, R87 ;  /* 0x000000571a1a7221 */ /* 0x000fe20000000000 */
[----:B------:R-:W-:Y:S01]  /*3930*/  FADD R89, R92, R89 ;  /* 0x000000595c597221 */ /* 0x000fe20000000000 */
[----:B------:R-:W-:Y:S01]  /*3940*/  UISETP.NE.AND UP0, UPT, UR9, 0x5, UPT ;  /* 0x000000050900788c */ /* 0x000fe2000bf05270 */
[----:B------:R-:W-:Y:S01]  /*3950*/  FADD R91, R50, R91 ;  /* 0x0000005b325b7221 */ /* 0x000fe20000000000 */
[----:B------:R1:W-:Y:S01]  /*3960*/  SYNCS.ARRIVE.TRANS64.A1T0 RZ, [R0+UR10], RZ ;  /* 0x000000ff00ff79a7 */ /* 0x0003e2000810000a */
[----:B------:R-:W-:Y:S01]  /*3970*/  F2FP.BF16.F32.PACK_AB R38, R33, R12 ;  /* 0x0000000c2126723e */ /* 0x000fe200000010ff */
[----:B------:R-:W-:Y:S01]  /*3980*/  USEL UR6, URZ, 0x1, UP0 ;  /* 0x000000013f067887 */ /* 0x000fe20008000000 */
[----:B------:R-:W-:Y:S01]  /*3990*/  FADD R91, R26, R91 ;  /* 0x0000005b1a5b7221 */ /* 0x000fe20000000000 */
[----:B------:R-:W-:Y:S01]  /*39a0*/  USEL UR9, UR9, URZ, UP0 ;  /* 0x0000003f09097287 */ /* 0x000fe20008000000 */
[----:B------:R-:W-:-:S02]  /*39b0*/  F2FP.BF16.F32.PACK_AB R46, R48, R49 ;  /* 0x00000031302e723e */ /* 0x000fc400000010ff */
[----:B------:R-:W-:Y:S01]  /*39c0*/  FADD R54, R54, R91 ;  /* 0x0000005b36367221 */ /* 0x000fe20000000000 */
[----:B------:R-:W-:Y:S02]  /*39d0*/  LOP3.LUT R22, R22, UR6, RZ, 0x3c, !PT ;  /* 0x0000000616167c12 */ /* 0x000fe4000f8e3cff */
[----:B------:R-:W-:Y:S01]  /*39e0*/  F2FP.BF16.F32.PACK_AB R25, R64, R31 ;  /* 0x0000001f4019723e */ /* 0x000fe200000010ff */
[----:B-1----:R-:W-:Y:S01]  /*39f0*/  FADD R0, R89, R54 ;  /* 0x0000003659007221 */ /* 0x002fe20000000000 */
[----:B------:R-:W-:Y:S02]  /*3a00*/  F2FP.BF16.F32.PACK_AB R54, R60, R27 ;  /* 0x0000001b3c36723e */ /* 0x000fe400000010ff */
[----:B------:R-:W-:Y:S02]  /*3a10*/  F2FP.BF16.F32.PACK_AB R27, R68, R35 ;  /* 0x00000023441b723e */ /* 0x000fe400000010ff */
[----:B------:R-:W-:Y:S02]  /*3a20*/  F2FP.BF16.F32.PACK_AB R40, R40, R37 ;  /* 0x000000252828723e */ /* 0x000fe400000010ff */
[----:B------:R-:W-:-:S02]  /*3a30*/  F2FP.BF16.F32.PACK_AB R42, R14, R41 ;  /* 0x000000290e2a723e */ /* 0x000fc400000010ff */
[----:B------:R-:W-:Y:S02]  /*3a40*/  F2FP.BF16.F32.PACK_AB R44, R44, R45 ;  /* 0x0000002d2c2c723e */ /* 0x000fe400000010ff */
[----:B------:R-:W-:Y:S02]  /*3a50*/  F2FP.BF16.F32.PACK_AB R48, R52, R53 ;  /* 0x000000353430723e */ /* 0x000fe400000010ff */
        /* <DEDUP_REMOVED lines=16> */
[----:B------:R-:W-:Y:S01]  /*3b60*/  F2FP.BF16.F32.PACK_AB R53, R83, R90 ;  /* 0x0000005a5335723e */ /* 0x000fe200000010ff */
[----:B------:R-:W-:Y:S06]  /*3b70*/  @!P0 BRA `(.L_x_21) ;  /* 0x0000000000048947 */ /* 0x000fec0003800000 */
[----:B------:R-:W-:Y:S01]  /*3b80*/  BPT.TRAP 0x1 ;  /* 0x000000040000795c */ /* 0x000fe20000300000 */
.L_x_21:
[----:B------:R-:W-:Y:S01]  /*3b90*/  ULEA UR6, UR9, UR51, 0x3 ;  /* 0x0000003309067291 */ /* 0x000fe2000f8e183f */
[----:B------:R-:W-:-:S08]  /*3ba0*/  SHF.L.U32 R4, R22, 0x1f, RZ ;  /* 0x0000001f16047819 */ /* 0x000fd000000006ff */
[----:B------:R-:W1:Y:S02]  /*3bb0*/  SYNCS.PHASECHK.TRANS64.TRYWAIT P1, [UR6+0x7200], R4 ;  /* 0x00720004ff0075a7 */ /* 0x000e640008020146 */
[----:B-1----:R-:W-:Y:S05]  /*3bc0*/  @!P1 BRA `(.L_x_22) ;  /* 0x0000008000dc9947 */ /* 0x002fea0003800000 */
.L_x_122:
[----:B------:R-:W-:Y:S01]  /*3bd0*/  ULEA UR10, UR9, UR52, 0x8 ;  /* 0x00000034090a7291 */ /* 0x000fe2000f8e403f */
[----:B------:R-:W-:Y:S01]  /*3be0*/  WARPGROUP.ARRIVE ;  /* 0x00000000000079c5 */ /* 0x000fe20000000000 */
[----:B------:R-:W-:Y:S01]  /*3bf0*/  UMOV UR7, 0xc0000010 ;  /* 0xc000001000077882 */ /* 0x000fe20000000000 */
[----:B------:R-:W-:-:S04]  /*3c00*/  F2FP.BF16.F32.PACK_AB R55, R69, R86 ;  /* 0x000000564537723e */ /* 0x000fc800000010ff */
[----:B------:R-:W-:Y:S02]  /*3c10*/  UMOV UR6, UR10 ;  /* 0x0000000a00067c82 */ /* 0x000fe40008000000 */
[----:B------:R-:W-:Y:S01]  /*3c20*/  HGMMA.64x16x16.F32.BF16 R88, R24, gdesc[UR4].tnspB, RZ, !UPT, gsb0 ;  /* 0x4020000418587df0 */ /* 0x000fe2000c0018ff */
[----:B------:R-:W-:Y:S01]  /*3c30*/  UIADD3 UR6, UR10, 0x20, URZ ;  /* 0x000000200a067890 */ /* 0x000fe2000fffe03f */
[----:B------:R-:W-:Y:S01]  /*3c40*/  UMOV UR7, 0xc0000010 ;  /* 0xc000001000077882 */ /* 0x000fe20000000000 */
[----:B------:R-:W-:Y:S02]  /*3c50*/  WARPGROUP.DEPBAR.LE gsb0, 0x0 ;  /* 0x00008000000079c5 */ /* 0x000fe40000010000 */
[----:B------:R-:W-:-:S06]  /*3c60*/  WARPGROUP.ARRIVE ;  /* 0x00000000000079c5 */ /* 0x000fcc0000000000 */
[----:B------:R-:W-:Y:S01]  /*3c70*/  HGMMA.64x16x16.F32.BF16 R88, R28, gdesc[UR4].tnspB, R88, gsb0 ;  /* 0x402000041c587df0 */ /* 0x000fe20008001858 */
        /* <DEDUP_REMOVED lines=29> */
[----:B------:R-:W-:Y:S03]  /*3e50*/  HGMMA.64x16x16.F32.BF16 R88, R52, gdesc[UR4].tnspB, R88, gsb0 ;  /* 0x4020000434587df0 */ /* 0x000fe60008001858 */
[----:B------:R-:W-:Y:S02]  /*3e60*/  WARPGROUP.DEPBAR.LE gsb0, 0x0 ;  /* 0x00008000000079c5 */ /* 0x000fe40000010000 */
[----:B------:R-:W-:Y:S05]  /*3e70*/  @!P0 BRA `(.L_x_23) ;  /* 0x0000000000048947 */ /* 0x000fea0003800000 */
[----:B------:R-:W-:Y:S01]  /*3e80*/  BPT.TRAP 0x1 ;  /* 0x000000040000795c */ /* 0x000fe20000300000 */
.L_x_23:
[----:B------:R-:W-:Y:S02]  /*3e90*/  UISETP.GT.U32.AND UP0, UPT, UR48, 0x1, UPT ;  /* 0x000000013000788c */ /* 0x000fe4000bf04070 */
[----:B------:R-:W-:-:S04]  /*3ea0*/  UIADD3 UR6, UR11, 0x7228, URZ ;  /* 0x000072280b067890 */ /* 0x000fc8000fffe03f */
[----:B------:R-:W-:Y:S01]  /*3eb0*/  PLOP3.LUT P1, PT, PT, PT, UP0, 0x80, 0x0 ;  /* 0x000000000000781c */ /* 0x000fe20003f2f008 */
[----:B------:R-:W-:-:S09]  /*3ec0*/  UPRMT UR6, URZ, 0x654, UR6 ;  /* 0x000006543f067896 */ /* 0x000fd20008000006 */
[----:B------:R-:W-:Y:S03]  /*3ed0*/  SYNCS.ARRIVE.TRANS64.RED.A1T0 RZ, [UR6], RZ ;  /* 0x000000ffffff79a7 */ /* 0x000fe60008100406 */
[----:B------:R-:W-:Y:S05]  /*3ee0*/  @P1 BRA `(.L_x_24) ;  /* 0x0000000000041947 */ /* 0x000fea0003800000 */
[----:B------:R-:W-:Y:S01]  /*3ef0*/  BPT.TRAP 0x1 ;  /* 0x000000040000795c */ /* 0x000fe20000300000 */
.L_x_24:
[----:B------:R-:W-:Y:S01]  /*3f00*/  UIADD3 UR55, UR9, 0x1, URZ ;  /* 0x0000000109377890 */ /* 0x000fe2000fffe03f */
[C---:B------:R-:W-:Y:S01]  /*3f10*/  ISETP.GE.AND P2, PT, R7.reuse, 0x101, PT ;  /* 0x000001010700780c */ /* 0x040fe20003f46270 */
[----:B-1----:R-:W-:Y:S02]  /*3f20*/  VIADD R4, R7, 0x7f ;  /* 0x0000007f07047836 */ /* 0x002fe40000000000 */
[----:B------:R-:W-:Y:S01]  /*3f30*/  UISETP.NE.AND UP0, UPT, UR55, 0x5, UPT ;  /* 0x000000053700788c */ /* 0x000fe2000bf05270 */
[----:B------:R-:W-:Y:S02]  /*3f40*/  VIADD R8, R18, 0x80 ;  /* 0x0000008012087836 */ /* 0x000fe40000000000 */
[----:B------:R-:W-:Y:S01]  /*3f50*/  SHF.R.S32.HI R7, RZ, 0x1f, R4 ;  /* 0x0000001fff077819 */ /* 0x000fe20000011404 */
[----:B------:R-:W-:Y:S02]  /*3f60*/  USEL UR6, URZ, 0x1, UP0 ;  /* 0x000000013f067887 */ /* 0x000fe40008000000 */
[----:B------:R-:W-:Y:S01]  /*3f70*/  USEL UR55, UR55, URZ, UP0 ;  /* 0x0000003f37377287 */ /* 0x000fe20008000000 */
[----:B------:R-:W-:Y:S01]  /*3f80*/  LEA.HI R7, R7, R4, RZ, 0x7 ;  /* 0x0000000407077211 */ /* 0x000fe200078f38ff */
[----:B------:R-:W-:-:S02]  /*3f90*/  IMAD.MOV.U32 R4, RZ, RZ, R8 ;  /* 0x000000ffff047224 */ /* 0x000fc400078e0008 */
[----:B------:R-:W-:Y:S02]  /*3fa0*/  LOP3.LUT R22, R22, UR6, RZ, 0x3c, !PT ;  /* 0x0000000616167c12 */ /* 0x000fe4000f8e3cff */
[----:B------:R-:W-:Y:S01]  /*3fb0*/  LEA.HI.SX32 R7, R7, 0xffffffff, 0x19 ;  /* 0xffffffff07077811 */ /* 0x000fe200078fcaff */
[----:B------:R-:W-:Y:S06]  /*3fc0*/  @!P2 BRA `(.L_x_25) ;  /* 0x0000002400a8a947 */ /* 0x000fec0003800000 */
[----:B------:R-:W-:Y:S01]  /*3fd0*/  IMAD.MOV.U32 R4, RZ, RZ, R8 ;  /* 0x000000ffff047224 */ /* 0x000fe200078e0008 */
[----:B------:R-:W-:Y:S01]  /*3fe0*/  MOV R11, R5 ;  /* 0x00000005000b7202 */ /* 0x000fe20000000f00 */
[----:B------:R-:W-:Y:S01]  /*3ff0*/  IMAD.MOV.U32 R9, RZ, RZ, R6 ;  /* 0x000000ffff097224 */ /* 0x000fe200078e0006 */
[----:B------:R-:W-:-:S06]  /*4000*/  ULDC UR11, c[0x0][0x604] ;  /* 0x00018100000b7ab9 */ /* 0x000fcc0000000800 */
.L_x_36:
[----:B------:R-:W-:Y:S05]  /*4010*/  @!P0 BRA `(.L_x_26) ;  /* 0x0000000000048947 */ /* 0x000fea0003800000 */
[----:B------:R-:W-:Y:S01]  /*4020*/  BPT.TRAP 0x1 ;  /* 0x000000040000795c */ /* 0x000fe20000300000 */
.L_x_26:
[----:B------:R-:W-:Y:S01]  /*4030*/  ULEA UR6, UR55, UR51, 0x3 ;  /* 0x0000003337067291 */ /* 0x000fe2000f8e183f */
[----:B------:R-:W-:-:S08]  /*4040*/  SHF.L.U32 R5, R22, 0x1f, RZ ;  /* 0x0000001f16057819 */ /* 0x000fd000000006ff */
[----:B------:R-:W1:Y:S02]  /*4050*/  SYNCS.PHASECHK.TRANS64.TRYWAIT P2, [UR6+0x7200], R5 ;  /* 0x00720005ff0075a7 */ /* 0x000e640008040146 */
[----:B-1----:R-:W-:Y:S05]  /*4060*/  @!P2 BRA `(.L_x_27) ;  /* 0x0000007c00cca947 */ /* 0x002fea0003800000 */
.L_x_123:
[----:B------:R-:W-:Y:S01]  /*4070*/  ULEA UR6, UR55, UR54, 0x8 ;  /* 0x0000003637067291 */ /* 0x000fe2000f8e403f */
[----:B------:R-:W-:Y:S01]  /*4080*/  WARPGROUP.ARRIVE ;  /* 0x00000000000079c5 */ /* 0x000fe20000000000 */
[----:B------:R-:W-:Y:S01]  /*4090*/  UMOV UR7, 0xc0000010 ;  /* 0xc000001000077882 */ /* 0x000fe20000000000 */
[----:B------:R-:W-:-:S04]  /*40a0*/  UIADD3 UR55, UR55, 0x1, URZ ;  /* 0x0000000137377890 */ /* 0x000fc8000fffe03f */
[----:B------:R-:W-:Y:S02]  /*40b0*/  UISETP.NE.AND UP0, UPT, UR55, 0x5, UPT ;  /* 0x000000053700788c */ /* 0x000fe4000bf05270 */
[----:B------:R-:W-:Y:S02]  /*40c0*/  HGMMA.64x128x16.F32.BF16 R24, gdesc[UR4], RZ, !UPT, gsb0 ;  /* 0x01e00000041879f0 */ /* 0x000fe4000c0018ff */
[----:B------:R-:W-:Y:S02]  /*40d0*/  USEL UR6, URZ, 0x1, UP0 ;  /* 0x000000013f067887 */ /* 0x000fe40008000000 */
[----:B------:R-:W-:-:S04]  /*40e0*/  USEL UR55, UR55, URZ, UP0 ;  /* 0x0000003f37377287 */ /* 0x000fc80008000000 */
[----:B------:R-:W-:Y:S01]  /*40f0*/  LOP3.LUT R22, R22, UR6, RZ, 0x3c, !PT ;  /* 0x0000000616167c12 */ /* 0x000fe2000f8e3cff */
[----:B------:R-:W-:Y:S02]  /*4100*/  WARPGROUP.DEPBAR.LE gsb0, 0x0 ;  /* 0x00008000000079c5 */ /* 0x000fe40000010000 */
[----:B------:R-:W-:Y:S05]  /*4110*/  @!P0 BRA `(.L_x_28) ;  /* 0x0000000000048947 */ /* 0x000fea0003800000 */
[----:B------:R-:W-:Y:S01]  /*4120*/  BPT.TRAP 0x1 ;  /* 0x000000040000795c */ /* 0x000fe20000300000 */
.L_x_28:
[----:B-1----:R-:W-:Y:S01]  /*4130*/  FMNMX R6, R24, R11, !PT ;  /* 0x0000000b18067209 */ /* 0x002fe20007800000 */
[----:B------:R-:W-:Y:S01]  /*4140*/  ULEA UR6, UR55, UR51, 0x3 ;  /* 0x0000003337067291 */ /* 0x000fe2000f8e183f */
[----:B------:R-:W-:Y:S02]  /*4150*/  FMNMX R10, R26, R9, !PT ;  /* 0x000000091a0a7209 */ /* 0x000fe40007800000 */
[----:B------:R-:W-:Y:S02]  /*4160*/  FMNMX R5, R25, R6, !PT ;  /* 0x0000000619057209 */ /* 0x000fe40007800000 */
[----:B------:R-:W-:Y:S02]  /*4170*/  FMNMX R13, R27, R10, !PT ;  /* 0x0000000a1b0d7209 */ /* 0x000fe40007800000 */
[----:B------:R-:W-:Y:S02]  /*4180*/  FMNMX R6, R28, R5, !PT ;  /* 0x000000051c067209 */ /* 0x000fe40007800000 */
[----:B------:R-:W-:-:S02]  /*4190*/  FMNMX R10, R30, R13, !PT ;  /* 0x0000000d1e0a7209 */ /* 0x000fc40007800000 */
[----:B------:R-:W-:Y:S02]  /*41a0*/  FMNMX R5, R29, R6, !PT ;  /* 0x000000061d057209 */ /* 0x000fe40007800000 */
[----:B------:R-:W-:Y:S02]  /*41b0*/  FMNMX R15, R31, R10, !PT ;  /* 0x0000000a1f0f7209 */ /* 0x000fe40007800000 */
[----:B------:R-:W-:-:S04]  /*41c0*/  FMNMX R6, R32, R5, !PT ;  /* 0x0000000520067209 */ /* 0x000fc80007800000 */
        /* <DEDUP_REMOVED lines=26> */
[----:B------:R-:W-:-:S05]  /*4370*/  FMNMX R6, R85, R6, !PT ;  /* 0x0000000655067209 */ /* 0x000fca0007800000 */
[----:B------:R-:W1:Y:S02]  /*4380*/  SHFL.BFLY PT, R5, R6, 0x1, 0x1f ;  /* 0x0c201f0006057f89 */ /* 0x000e6400000e0000 */
[----:B-1----:R-:W-:Y:S02]  /*4390*/  FMNMX R8, R6, R5, !PT ;  /* 0x0000000506087209 */ /* 0x002fe40007800000 */
[----:B------:R-:W-:-:S03]  /*43a0*/  FMNMX R6, R34, R15, !PT ;  /* 0x0000000f22067209 */ /* 0x000fc60007800000 */
[----:B------:R-:W1:Y:S01]  /*43b0*/  SHFL.BFLY PT, R5, R8, 0x2, 0x1f ;  /* 0x0c401f0008057f89 */ /* 0x000e6200000e0000 */
[----:B------:R-:W-:-:S04]  /*43c0*/  FMNMX R21, R35, R6, !PT ;  /* 0x0000000623157209 */ /* 0x000fc80007800000 */
[----:B------:R-:W-:-:S04]  /*43d0*/  FMNMX R6, R38, R21, !PT ;  /* 0x0000001526067209 */ /* 0x000fc80007800000 */
[----:B------:R-:W-:-:S04]  /*43e0*/  FMNMX R21, R39, R6, !PT ;  /* 0x0000000627157209 */ /* 0x000fc80007800000 */
[----:B------:R-:W-:Y:S02]  /*43f0*/  FMNMX R6, R42, R21, !PT ;  /* 0x000000152a067209 */ /* 0x000fe40007800000 */
[----:B-1----:R-:W-:-:S04]  /*4400*/  FMNMX R5, R8, R5, !PT ;  /* 0x0000000508057209 */ /* 0x002fc80007800000 */
[----:B------:R-:W-:-:S04]  /*4410*/  FSETP.NEU.AND P2, PT, R5, -INF , PT ;  /* 0xff8000000500780b */ /* 0x000fc80003f4d000 */
[----:B------:R-:W-:-:S05]  /*4420*/  FSEL R12, R5, RZ, P2 ;  /* 0x000000ff050c7208 */ /* 0x000fca0001000000 */
[C---:B------:R-:W-:Y:S01]  /*4430*/  FMUL R97, R12.reuse, UR11 ;  /* 0x0000000b0c617c20 */ /* 0x040fe20008400000 */
[----:B------:R-:W-:-:S03]  /*4440*/  FADD R12, -R12, R11 ;  /* 0x0000000b0c0c7221 */ /* 0x000fc60000000100 */
[--C-:B------:R-:W-:Y:S01]  /*4450*/  FFMA R24, R24, UR11, -R97.reuse ;  /* 0x0000000b18187c23 */ /* 0x100fe20008000861 */
[--C-:B------:R-:W-:Y:S01]  /*4460*/  FFMA R13, R25, UR11, -R97.reuse ;  /* 0x0000000b190d7c23 */ /* 0x100fe20008000861 */
[--C-:B------:R-:W-:Y:S01]  /*4470*/  FFMA R8, R28, UR11, -R97.reuse ;  /* 0x0000000b1c087c23 */ /* 0x100fe20008000861 */
[--C-:B------:R-:W-:Y:S01]  /*4480*/  FFMA R21, R33, UR11, -R97.reuse ;  /* 0x0000000b21157c23 */ /* 0x100fe20008000861 */
[--C-:B------:R-:W-:Y:S01]  /*4490*/  FFMA R15, R29, UR11, -R97.reuse ;  /* 0x0000000b1d0f7c23 */ /* 0x100fe20008000861 */
[----:B------:R-:W-:Y:S01]  /*44a0*/  FSETP.GEU.AND P6, PT, R24, -126, PT ;  /* 0xc2fc00001800780b */ /* 0x000fe20003fce000 */
        /* <DEDUP_REMOVED lines=9> */
[--C-:B------:R-:W-:Y:S01]  /*4540*/  FFMA R37, R41, UR11, -R97.reuse ;  /* 0x0000000b29257c23 */ /* 0x100fe20008000861 */
[--C-:B------:R-:W-:Y:S01]  /*4550*/  FFMA R41, R45, UR11, -R97.reuse ;  /* 0x0000000b2d297c23 */ /* 0x100fe20008000861 */
[----:B------:R-:W-:Y:S01]  /*4560*/  FMNMX R25, R43, R6, !PT ;  /* 0x000000062b197209 */ /* 0x000fe20007800000 */
[----:B------:R-:W-:Y:S01]  /*4570*/  @!P6 FMUL R24, R24, 0.5 ;  /* 0x3f0000001818e820 */ /* 0x000fe20000400000 */
[--C-:B------:R-:W-:Y:S01]  /*4580*/  FFMA R45, R49, UR11, -R97.reuse ;  /* 0x0000000b312d7c23 */ /* 0x100fe20008000861 */
[----:B------:R-:W-:Y:S01]  /*4590*/  @!P3 FMUL R13, R13, 0.5 ;  /* 0x3f0000000d0db820 */ /* 0x000fe20000400000 */
[----:B------:R-:W-:Y:S01]  /*45a0*/  FMNMX R6, R46, R25, !PT ;  /* 0x000000192e067209 */ /* 0x000fe20007800000 */
[----:B------:R-:W-:Y:S01]  /*45b0*/  @!P4 FMUL R8, R8, 0.5 ;  /* 0x3f0000000808c820 */ /* 0x000fe20000400000 */
[--C-:B------:R-:W-:Y:S01]  /*45c0*/  FFMA R36, R48, UR11, -R97.reuse ;  /* 0x0000000b30247c23 */ /* 0x100fe20008000861 */
[----:B------:R-:W1:Y:S01]  /*45d0*/  MUFU.EX2 R24, R24 ;  /* 0x0000001800187308 */ /* 0x000e620000000800 */
[----:B------:R-:W-:Y:S01]  /*45e0*/  @!P5 FMUL R15, R15, 0.5 ;  /* 0x3f0000000f0fd820 */ /* 0x000fe20000400000 */
[----:B------:R-:W-:Y:S01]  /*45f0*/  @!P2 FMUL R28, R28, 0.5 ;  /* 0x3f0000001c1ca820 */ /* 0x000fe20000400000 */
[----:B------:R-:W-:Y:S01]  /*4600*/  FMNMX R25, R47, R6, !PT ;  /* 0x000000062f197209 */ /* 0x000fe20007800000 */
[--C-:B------:R-:W-:Y:S01]  /*4610*/  FFMA R49, R53, UR11, -R97.reuse ;  /* 0x0000000b35317c23 */ /* 0x100fe20008000861 */
[--C-:B------:R-:W-:Y:S01]  /*4620*/  FFMA R53, R56, UR11, -R97.reuse ;  /* 0x0000000b38357c23 */ /* 0x100fe20008000861 */
[--C-:B------:R-:W-:Y:S01]  /*4630*/  FFMA R20, R52, UR11, -R97.reuse ;  /* 0x0000000b34147c23 */ /* 0x100fe20008000861 */
[----:B------:R-:W-:Y:S01]  /*4640*/  FMNMX R6, R50, R25, !PT ;  /* 0x0000001932067209 */ /* 0x000fe20007800000 */
[----:B------:R-:W2:Y:S01]  /*4650*/  MUFU.EX2 R13, R13 ;  /* 0x0000000d000d7308 */ /* 0x000ea20000000800 */
[--C-:B------:R-:W-:Y:S01]  /*4660*/  FFMA R44, R61, UR11, -R97.reuse ;  /* 0x0000000b3d2c7c23 */ /* 0x100fe20008000861 */
[--C-:B------:R-:W-:Y:S01]  /*4670*/  FFMA R40, R57, UR11, -R97.reuse ;  /* 0x0000000b39287c23 */ /* 0x100fe20008000861 */
[----:B------:R-:W-:Y:S01]  /*4680*/  FMNMX R25, R51, R6, !PT ;  /* 0x0000000633197209 */ /* 0x000fe20007800000 */
[--C-:B------:R-:W-:Y:S01]  /*4690*/  FFMA R61, R64, UR11, -R97.reuse ;  /* 0x0000000b403d7c23 */ /* 0x100fe20008000861 */
[--C-:B------:R-:W-:Y:S01]  /*46a0*/  FFMA R57, R60, UR11, -R97.reuse ;  /* 0x0000000b3c397c23 */ /* 0x100fe20008000861 */
[--C-:B------:R-:W-:Y:S01]  /*46b0*/  FFMA R48, R65, UR11, -R97.reuse ;  /* 0x0000000b41307c23 */ /* 0x100fe20008000861 */
        /* <DEDUP_REMOVED lines=9> */
[----:B------:R-:W1:Y:S01]  /*4750*/  MUFU.EX2 R15, R15 ;  /* 0x0000000f000f7308 */ /* 0x000e620000000800 */
[----:B--2---:R-:W-:Y:S01]  /*4760*/  @!P3 FMUL R13, R13, R13 ;  /* 0x0000000d0d0db220 */ /* 0x004fe20000400000 */
[----:B------:R-:W-:Y:S01]  /*4770*/  FSETP.GEU.AND P3, PT, R10, -126, PT ;  /* 0xc2fc00000a00780b */ /* 0x000fe20003f6e000 */
[--C-:B------:R-:W-:Y:S01]  /*4780*/  FFMA R69, R72, UR11, -R97.reuse ;  /* 0x0000000b48457c23 */ /* 0x100fe20008000861 */
[----:B------:R-:W-:Y:S01]  /*4790*/  FMNMX R6, R58, R25, !PT ;  /* 0x000000193a067209 */ /* 0x000fe20007800000 */
[--C-:B------:R-:W-:Y:S01]  /*47a0*/  FFMA R60, R77, UR11, -R97.reuse ;  /* 0x0000000b4d3c7c23 */ /* 0x100fe20008000861 */
[--C-:B------:R-:W-:Y:S01]  /*47b0*/  FFMA R64, R81, UR11, -R97.reuse ;  /* 0x0000000b51407c23 */ /* 0x100fe20008000861 */
[----:B------:R-:W-:Y:S01]  /*47c0*/  @!P6 FMUL R21, R21, 0.5 ;  /* 0x3f0000001515e820 */ /* 0x000fe20000400000 */
[----:B------:R-:W2:Y:S01]  /*47d0*/  MUFU.EX2 R28, R28 ;  /* 0x0000001c001c7308 */ /* 0x000ea20000000800 */
[----:B---3--:R-:W-:Y:S01]  /*47e0*/  @!P4 FMUL R8, R8, R8 ;  /* 0x000000080808c220 */ /* 0x008fe20000400000 */
[----:B------:R-:W-:Y:S01]  /*47f0*/  FSETP.GEU.AND P4, PT, R33, -126, PT ;  /* 0xc2fc00002100780b */ /* 0x000fe20003f8e000 */
[--C-:B------:R-:W-:Y:S01]  /*4800*/  FFMA R77, R80, UR11, -R97.reuse ;  /* 0x0000000b504d7c23 */ /* 0x100fe20008000861 */
[----:B------:R-:W-:Y:S01]  /*4810*/  FMNMX R25, R59, R6, !PT ;  /* 0x000000063b197209 */ /* 0x000fe20007800000 */
[--C-:B------:R-:W-:Y:S01]  /*4820*/  FFMA R68, R85, UR11, -R97.reuse ;  /* 0x0000000b55447c23 */ /* 0x100fe20008000861 */
[----:B------:R-:W-:Y:S01]  /*4830*/  FFMA R81, R84, UR11, -R97 ;  /* 0x0000000b54517c23 */ /* 0x000fe20008000861 */
[----:B------:R-:W-:Y:S01]  /*4840*/  @!P3 FMUL R10, R10, 0.5 ;  /* 0x3f0000000a0ab820 */ /* 0x000fe20000400000 */
[----:B------:R-:W3:Y:S01]  /*4850*/  MUFU.EX2 R21, R21 ;  /* 0x0000001500157308 */ /* 0x000ee20000000800 */
[----:B-1----:R-:W-:Y:S01]  /*4860*/  @!P5 FMUL R15, R15, R15 ;  /* 0x0000000f0f0fd220 */ /* 0x002fe20000400000 */
[----:B------:R-:W-:Y:S01]  /*4870*/  FSETP.GEU.AND P5, PT, R32, -126, PT ;  /* 0xc2fc00002000780b */ /* 0x000fe20003fae000 */
[----:B------:R-:W-:Y:S01]  /*4880*/  FMUL R12, R12, UR11 ;  /* 0x0000000b0c0c7c20 */ /* 0x000fe20008400000 */
[----:B------:R-:W-:-:S03]  /*4890*/  FMNMX R6, R62, R25, !PT ;  /* 0x000000193e067209 */ /* 0x000fc60007800000 */
[----:B------:R-:W-:Y:S01]  /*48a0*/  @!P4 FMUL R33, R33, 0.5 ;  /* 0x3f0000002121c820 */ /* 0x000fe20000400000 */
[----:B------:R-:W1:Y:S01]  /*48b0*/  MUFU.EX2 R10, R10 ;  /* 0x0000000a000a7308 */ /* 0x000e620000000800 */
[----:B--2---:R-:W-:Y:S01]  /*48c0*/  @!P2 FMUL R28, R28, R28 ;  /* 0x0000001c1c1ca220 */ /* 0x004fe20000400000 */
[----:B------:R-:W-:Y:S02]  /*48d0*/  FSETP.GEU.AND P2, PT, R37, -126, PT ;  /* 0xc2fc00002500780b */ /* 0x000fe40003f4e000 */
[----:B------:R-:W-:-:S03]  /*48e0*/  FMNMX R25, R63, R6, !PT ;  /* 0x000000063f197209 */ /* 0x000fc60007800000 */
[----:B------:R-:W-:Y:S01]  /*48f0*/  @!P5 FMUL R32, R32, 0.5 ;  /* 0x3f0000002020d820 */ /* 0x000fe20000400000 */
[----:B------:R-:W2:Y:S01]  /*4900*/  MUFU.EX2 R33, R33 ;  /* 0x0000002100217308 */ /* 0x000ea20000000800 */
[----:B---3--:R-:W-:Y:S01]  /*4910*/  @!P6 FMUL R21, R21, R21 ;  /* 0x000000151515e220 */ /* 0x008fe20000400000 */
[----:B------:R-:W-:Y:S02]  /*4920*/  FSETP.GEU.AND P6, PT, R14, -126, PT ;  /* 0xc2fc00000e00780b */ /* 0x000fe40003fce000 */
[----:B------:R-:W-:-:S03]  /*4930*/  FMNMX R6, R66, R25, !PT ;  /* 0x0000001942067209 */ /* 0x000fc60007800000 */
[----:B------:R-:W-:Y:S01]  /*4940*/  @!P2 FMUL R37, R37, 0.5 ;  /* 0x3f0000002525a820 */ /* 0x000fe20000400000 */
[----:B------:R-:W3:Y:S01]  /*4950*/  MUFU.EX2 R32, R32 ;  /* 0x0000002000207308 */ /* 0x000ee20000000800 */
[----:B-1----:R-:W-:Y:S01]  /*4960*/  @!P3 FMUL R10, R10, R10 ;  /* 0x0000000a0a0ab220 */ /* 0x002fe20000400000 */
[----:B------:R-:W-:Y:S02]  /*4970*/  FSETP.GEU.AND P3, PT, R41, -126, PT ;  /* 0xc2fc00002900780b */ /* 0x000fe40003f6e000 */
        /* <DEDUP_REMOVED lines=53> */
[----:B------:R-:W4:Y:S01]  /*4cd0*/  SHFL.BFLY PT, R25, R6, 0x1, 0x1f ;  /* 0x0c201f0006197f89 */ /* 0x000f2200000e0000 */
[----:B---3--:R-:W-:Y:S01]  /*4ce0*/  @!P4 FMUL R40, R40, R40 ;  /* 0x000000282828c220 */ /* 0x008fe20000400000 */
[----:B------:R-:W-:-:S04]  /*4cf0*/  FSETP.GEU.AND P4, PT, R65, -126, PT ;  /* 0xc2fc00004100780b */ /* 0x000fc80003f8e000 */
[----:B------:R-:W-:Y:S01]  /*4d00*/  @!P3 FMUL R48, R48, 0.5 ;  /* 0x3f0000003030b820 */ /* 0x000fe20000400000 */
[----:B------:R-:W3:Y:S01]  /*4d10*/  MUFU.EX2 R61, R61 ;  /* 0x0000003d003d7308 */ /* 0x000ee20000000800 */
[----:B-1----:R-:W-:Y:S01]  /*4d20*/  @!P5 FMUL R57, R57, R57 ;  /* 0x000000393939d220 */ /* 0x002fe20000400000 */
[----:B------:R-:W-:-:S06]  /*4d30*/  FSETP.GEU.AND P5, PT, R52, -126, PT ;  /* 0xc2fc00003400780b */ /* 0x000fcc0003fae000 */
[----:B------:R-:W1:Y:S01]  /*4d40*/  MUFU.EX2 R48, R48 ;  /* 0x0000003000307308 */ /* 0x000e620000000800 */
[----:B------:R-:W-:Y:S01]  /*4d50*/  @!P4 FMUL R65, R65, 0.5 ;  /* 0x3f0000004141c820 */ /* 0x000fe20000400000 */
[----:B--2---:R-:W-:Y:S01]  /*4d60*/  @!P2 FMUL R44, R44, R44 ;  /* 0x0000002c2c2ca220 */ /* 0x004fe20000400000 */
[----:B------:R-:W-:-:S04]  /*4d70*/  FSETP.GEU.AND P2, PT, R69, -126, PT ;  /* 0xc2fc00004500780b */ /* 0x000fc80003f4e000 */
[----:B------:R-:W-:Y:S01]  /*4d80*/  @!P5 FMUL R52, R52, 0.5 ;  /* 0x3f0000003434d820 */ /* 0x000fe20000400000 */
[----:B------:R-:W2:Y:S01]  /*4d90*/  MUFU.EX2 R65, R65 ;  /* 0x0000004100417308 */ /* 0x000ea20000000800 */
[----:B---3--:R-:W-:Y:S01]  /*4da0*/  @!P6 FMUL R61, R61, R61 ;  /* 0x0000003d3d3de220 */ /* 0x008fe20000400000 */
[----:B------:R-:W-:Y:S02]  /*4db0*/  FSETP.GEU.AND P6, PT, R56, -126, PT ;  /* 0xc2fc00003800780b */ /* 0x000fe40003fce000 */
[----:B----4-:R-:W-:Y:S01]  /*4dc0*/  FMNMX R6, R6, R25, !PT ;  /* 0x0000001906067209 */ /* 0x010fe20007800000 */
[----:B------:R-:W-:Y:S01]  /*4dd0*/  FADD R11, R28, R61 ;  /* 0x0000003d1c0b7221 */ /* 0x000fe20000000000 */
[----:B------:R-:W-:Y:S02]  /*4de0*/  F2FP.BF16.F32.PACK_AB R28, R21, R28 ;  /* 0x0000001c151c723e */ /* 0x000fe400000010ff */
[----:B------:R-:W3:Y:S01]  /*4df0*/  MUFU.EX2 R52, R52 ;  /* 0x0000003400347308 */ /* 0x000ee20000000800 */
[----:B-1----:R-:W-:Y:S01]  /*4e00*/  @!P3 FMUL R48, R48, R48 ;  /* 0x000000303030b220 */ /* 0x002fe20000400000 */
[----:B------:R-:W-:Y:S01]  /*4e10*/  FSETP.GEU.AND P3, PT, R73, -126, PT ;  /* 0xc2fc00004900780b */ /* 0x000fe20003f6e000 */
[----:B------:R-:W1:Y:S01]  /*4e20*/  SHFL.BFLY PT, R25, R6, 0x2, 0x1f ;  /* 0x0c401f0006197f89 */ /* 0x000e6200000e0000 */
[----:B------:R-:W-:-:S03]  /*4e30*/  @!P2 FMUL R69, R69, 0.5 ;  /* 0x3f0000004545a820 */ /* 0x000fc60000400000 */
[----:B------:R-:W-:Y:S01]  /*4e40*/  @!P6 FMUL R56, R56, 0.5 ;  /* 0x3f0000003838e820 */ /* 0x000fe20000400000 */
[----:B--2---:R-:W-:Y:S01]  /*4e50*/  @!P4 FMUL R65, R65, R65 ;  /* 0x000000414141c220 */ /* 0x004fe20000400000 */
[----:B------:R-:W-:Y:S01]  /*4e60*/  FSETP.GEU.AND P4, PT, R60, -126, PT ;  /* 0xc2fc00003c00780b */ /* 0x000fe20003f8e000 */
[----:B------:R-:W2:Y:S05]  /*4e70*/  MUFU.EX2 R69, R69 ;  /* 0x0000004500457308 */ /* 0x000eaa0000000800 */
[----:B------:R-:W-:Y:S01]  /*4e80*/  @!P3 FMUL R73, R73, 0.5 ;  /* 0x3f0000004949b820 */ /* 0x000fe20000400000 */
[----:B---3--:R-:W-:Y:S01]  /*4e90*/  @!P5 FMUL R52, R52, R52 ;  /* 0x000000343434d220 */ /* 0x008fe20000400000 */
[----:B------:R-:W-:Y:S01]  /*4ea0*/  FSETP.GEU.AND P5, PT, R77, -126, PT ;  /* 0xc2fc00004d00780b */ /* 0x000fe20003fae000 */
[----:B------:R-:W3:Y:S04]  /*4eb0*/  MUFU.EX2 R56, R56 ;  /* 0x0000003800387308 */ /* 0x000ee80000000800 */
[----:B------:R-:W-:-:S04]  /*4ec0*/  @!P4 FMUL R60, R60, 0.5 ;  /* 0x3f0000003c3cc820 */ /* 0x000fc80000400000 */
[----:B------:R-:W4:Y:S01]  /*4ed0*/  MUFU.EX2 R73, R73 ;  /* 0x0000004900497308 */ /* 0x000f220000000800 */
[----:B-1----:R-:W-:Y:S01]  /*4ee0*/  FMNMX R6, R6, R25, !PT ;  /* 0x0000001906067209 */ /* 0x002fe20007800000 */
[----:B--2---:R-:W-:Y:S02]  /*4ef0*/  @!P2 FMUL R69, R69, R69 ;  /* 0x000000454545a220 */ /* 0x004fe40000400000 */
[----:B------:R-:W-:Y:S01]  /*4f00*/  @!P5 FMUL R77, R77, 0.5 ;  /* 0x3f0000004d4dd820 */ /* 0x000fe20000400000 */
[----:B------:R-:W-:-:S03]  /*4f10*/  FSETP.NEU.AND P2, PT, R6, -INF , PT ;  /* 0xff8000000600780b */ /* 0x000fc60003f4d000 */
[----:B------:R-:W1:Y:S01]  /*4f20*/  MUFU.EX2 R60, R60 ;  /* 0x0000003c003c7308 */ /* 0x000e620000000800 */
[----:B---3--:R-:W-:Y:S01]  /*4f30*/  @!P6 FMUL R56, R56, R56 ;  /* 0x000000383838e220 */ /* 0x008fe20000400000 */
[----:B------:R-:W-:Y:S02]  /*4f40*/  FSETP.GEU.AND P6, PT, R64, -126, PT ;  /* 0xc2fc00004000780b */ /* 0x000fe40003fce000 */
[----:B------:R-:W-:Y:S02]  /*4f50*/  FSEL R72, R6, RZ, P2 ;  /* 0x000000ff06487208 */ /* 0x000fe40001000000 */
[----:B------:R-:W-:Y:S02]  /*4f60*/  FSETP.GEU.AND P2, PT, R81, -126, PT ;  /* 0xc2fc00005100780b */ /* 0x000fe40003f4e000 */
[----:B------:R-:W2:Y:S01]  /*4f70*/  MUFU.EX2 R77, R77 ;  /* 0x0000004d004d7308 */ /* 0x000ea20000000800 */
[----:B----4-:R-:W-:Y:S01]  /*4f80*/  @!P3 FMUL R73, R73, R73 ;  /* 0x000000494949b220 */ /* 0x010fe20000400000 */
[----:B------:R-:W-:Y:S01]  /*4f90*/  FSETP.GEU.AND P3, PT, R68, -126, PT ;  /* 0xc2fc00004400780b */ /* 0x000fe20003f6e000 */
[C---:B------:R-:W-:Y:S01]  /*4fa0*/  FMUL R25, R72.reuse, UR11 ;  /* 0x0000000b48197c20 */ /* 0x040fe20008400000 */
[----:B------:R-:W-:Y:S01]  /*4fb0*/  FADD R97, -R72, R9 ;  /* 0x0000000948617221 */ /* 0x000fe20000000100 */
[----:B------:R-:W-:Y:S01]  /*4fc0*/  FADD R9, R24, R53 ;  /* 0x0000003518097221 */ /* 0x000fe20000000000 */
[----:B------:R-:W-:Y:S01]  /*4fd0*/  F2FP.BF16.F32.PACK_AB R24, R13, R24 ;  /* 0x000000180d18723e */ /* 0x000fe200000010ff */
[----:B------:R-:W-:Y:S01]  /*4fe0*/  @!P6 FMUL R64, R64, 0.5 ;  /* 0x3f0000004040e820 */ /* 0x000fe20000400000 */
[--C-:B------:R-:W-:Y:S01]  /*4ff0*/  FFMA R26, R26, UR11, -R25.reuse ;  /* 0x0000000b1a1a7c23 */ /* 0x100fe20008000819 */
[--C-:B------:R-:W-:Y:S01]  /*5000*/  FFMA R30, R30, UR11, -R25.reuse ;  /* 0x0000000b1e1e7c23 */ /* 0x100fe20008000819 */
[--C-:B------:R-:W-:Y:S01]  /*5010*/  FFMA R27, R27, UR11, -R25.reuse ;  /* 0x0000000b1b1b7c23 */ /* 0x100fe20008000819 */
[----:B-1----:R-:W-:Y:S01]  /*5020*/  @!P4 FMUL R60, R60, R60 ;  /* 0x0000003c3c3cc220 */ /* 0x002fe20000400000 */
[----:B------:R-:W-:Y:S01]  /*5030*/  @!P2 FMUL R81, R81, 0.5 ;  /* 0x3f0000005151a820 */ /* 0x000fe20000400000 */
[----:B------:R-:W1:Y:S01]  /*5040*/  MUFU.EX2 R64, R64 ;  /* 0x0000004000407308 */ /* 0x000e620000000800 */
[----:B------:R-:W-:Y:S01]  /*5050*/  FSETP.GEU.AND P4, PT, R26, -126, PT ;  /* 0xc2fc00001a00780b */ /* 0x000fe20003f8e000 */
[----:B------:R-:W-:Y:S01]  /*5060*/  @!P3 FMUL R68, R68, 0.5 ;  /* 0x3f0000004444b820 */ /* 0x000fe20000400000 */
[--C-:B------:R-:W-:Y:S01]  /*5070*/  FFMA R34, R34, UR11, -R25.reuse ;  /* 0x0000000b22227c23 */ /* 0x100fe20008000819 */
[----:B--2---:R-:W-:Y:S01]  /*5080*/  @!P5 FMUL R77, R77, R77 ;  /* 0x0000004d4d4dd220 */ /* 0x004fe20000400000 */
[----:B------:R-:W-:Y:S01]  /*5090*/  FSETP.GEU.AND P5, PT, R27, -126, PT ;  /* 0xc2fc00001b00780b */ /* 0x000fe20003fae000 */
[--C-:B------:R-:W-:Y:S01]  /*50a0*/  FFMA R29, R31, UR11, -R25.reuse ;  /* 0x0000000b1f1d7c23 */ /* 0x100fe20008000819 */
[--C-:B------:R-:W-:Y:S01]  /*50b0*/  FFMA R38, R38, UR11, -R25.reuse ;  /* 0x0000000b26267c23 */ /* 0x100fe20008000819 */
[----:B------:R-:W2:Y:S01]  /*50c0*/  MUFU.EX2 R68, R68 ;  /* 0x0000004400447308 */ /* 0x000ea20000000800 */
[--C-:B------:R-:W-:Y:S01]  /*50d0*/  FFMA R42, R42, UR11, -R25.reuse ;  /* 0x0000000b2a2a7c23 */ /* 0x100fe20008000819 */
[--C-:B------:R-:W-:Y:S01]  /*50e0*/  FFMA R75, R75, UR11, -R25.reuse ;  /* 0x0000000b4b4b7c23 */ /* 0x100fe20008000819 */
[--C-:B------:R-:W-:Y:S01]  /*50f0*/  FFMA R82, R82, UR11, -R25.reuse ;  /* 0x0000000b52527c23 */ /* 0x100fe20008000819 */
[--C-:B------:R-:W-:Y:S01]  /*5100*/  FFMA R83, R83, UR11, -R25.reuse ;  /* 0x0000000b53537c23 */ /* 0x100fe20008000819 */
[--C-:B------:R-:W-:Y:S01]  /*5110*/  FFMA R71, R71, UR11, -R25.reuse ;  /* 0x0000000b47477c23 */ /* 0x100fe20008000819 */
[----:B------:R-:W-:Y:S01]  /*5120*/  @!P4 FMUL R26, R26, 0.5 ;  /* 0x3f0000001a1ac820 */ /* 0x000fe20000400000 */
[--C-:B------:R-:W-:Y:S01]  /*5130*/  FFMA R79, R79, UR11, -R25.reuse ;  /* 0x0000000b4f4f7c23 */ /* 0x100fe20008000819 */
[----:B------:R-:W3:Y:S01]  /*5140*/  MUFU.EX2 R81, R81 ;  /* 0x0000005100517308 */ /* 0x000ee20000000800 */
[----:B-1----:R-:W-:Y:S01]  /*5150*/  @!P6 FMUL R64, R64, R64 ;  /* 0x000000404040e220 */ /* 0x002fe20000400000 */
[----:B------:R-:W-:Y:S01]  /*5160*/  FSETP.GEU.AND P6, PT, R30, -126, PT ;  /* 0xc2fc00001e00780b */ /* 0x000fe20003fce000 */
[----:B------:R-:W-:Y:S01]  /*5170*/  @!P5 FMUL R27, R27, 0.5 ;  /* 0x3f0000001b1bd820 */ /* 0x000fe20000400000 */
[--C-:B------:R-:W-:Y:S01]  /*5180*/  FFMA R86, R86, UR11, -R25.reuse ;  /* 0x0000000b56567c23 */ /* 0x100fe20008000819 */
[----:B------:R-:W-:Y:S01]  /*5190*/  FFMA R87, R87, UR11, -R25 ;  /* 0x0000000b57577c23 */ /* 0x000fe20008000819 */
[----:B------:R-:W-:-:S02]  /*51a0*/  FMUL R97, R97, UR11 ;  /* 0x0000000b61617c20 */ /* 0x000fc40008400000 */
        /* <DEDUP_REMOVED lines=19> */
[----:B---3--:R-:W-:Y:S01]  /*52e0*/  @!P6 FMUL R80, R80, R80 ;  /* 0x000000505050e220 */ /* 0x008fe20000400000 */
[----:B------:R-:W-:Y:S01]  /*52f0*/  FSETP.GEU.AND P6, PT, R27, -126, PT ;  /* 0xc2fc00001b00780b */ /* 0x000fe20003fce000 */
[----:B------:R-:W-:Y:S01]  /*5300*/  @!P4 FMUL R26, R26, 0.5 ;  /* 0x3f0000001a1ac820 */ /* 0x000fe20000400000 */
[----:B--2---:R-:W-:-:S03]  /*5310*/  FFMA R34, R51, UR11, -R25 ;  /* 0x0000000b33227c23 */ /* 0x004fc60008000819 */
[----:B------:R-:W-:Y:S01]  /*5320*/  @!P5 FMUL R38, R38, 0.5 ;  /* 0x3f0000002626d820 */ /* 0x000fe20000400000 */
[----:B------:R2:W3:Y:S01]  /*5330*/  MUFU.EX2 R39, R26 ;  /* 0x0000001a00277308 */ /* 0x0004e20000000800 */
[----:B-1----:R-:W-:Y:S01]  /*5340*/  FFMA R29, R43, UR11, -R25 ;  /* 0x0000000b2b1d7c23 */ /* 0x002fe20008000819 */
[----:B----4-:R-:W-:-:S04]  /*5350*/  @!P3 FMUL R84, R84, R84 ;  /* 0x000000545454b220 */ /* 0x010fc80000400000 */
[----:B------:R-:W-:Y:S01]  /*5360*/  FSETP.GEU.AND P3, PT, R29, -126, PT ;  /* 0xc2fc00001d00780b */ /* 0x000fe20003f6e000 */
[----:B------:R-:W-:Y:S01]  /*5370*/  @!P6 FMUL R27, R27, 0.5 ;  /* 0x3f0000001b1be820 */ /* 0x000fe20000400000 */
[----:B------:R-:W1:Y:S01]  /*5380*/  MUFU.EX2 R85, R38 ;  /* 0x0000002600557308 */ /* 0x000e620000000800 */
[----:B-----5:R-:W-:Y:S01]  /*5390*/  @!P2 FMUL R35, R35, R35 ;  /* 0x000000232323a220 */ /* 0x020fe20000400000 */
[----:B------:R-:W-:Y:S01]  /*53a0*/  FSETP.GEU.AND P2, PT, R42, -126, PT ;  /* 0xc2fc00002a00780b */ /* 0x000fe20003f4e000 */
[----:B--2---:R-:W-:-:S05]  /*53b0*/  FFMA R26, R46, UR11, -R25 ;  /* 0x0000000b2e1a7c23 */ /* 0x004fca0008000819 */
[----:B------:R2:W4:Y:S01]  /*53c0*/  MUFU.EX2 R98, R27 ;  /* 0x0000001b00627308 */ /* 0x0005220000000800 */
[----:B---3--:R-:W-:Y:S01]  /*53d0*/  @!P4 FMUL R39, R39, R39 ;  /* 0x000000272727c220 */ /* 0x008fe20000400000 */
[----:B------:R-:W-:Y:S01]  /*53e0*/  FSETP.GEU.AND P4, PT, R26, -126, PT ;  /* 0xc2fc00001a00780b */ /* 0x000fe20003f8e000 */
[----:B------:R-:W-:-:S04]  /*53f0*/  @!P3 FMUL R29, R29, 0.5 ;  /* 0x3f0000001d1db820 */ /* 0x000fc80000400000 */
[----:B------:R-:W-:Y:S01]  /*5400*/  @!P2 FMUL R42, R42, 0.5 ;  /* 0x3f0000002a2aa820 */ /* 0x000fe20000400000 */
[----:B------:R3:W5:Y:S01]  /*5410*/  MUFU.EX2 R46, R29 ;  /* 0x0000001d002e7308 */ /* 0x0007620000000800 */
[----:B--2---:R-:W-:Y:S01]  /*5420*/  FFMA R27, R50, UR11, -R25 ;  /* 0x0000000b321b7c23 */ /* 0x004fe20008000819 */
[----:B-1----:R-:W-:Y:S01]  /*5430*/  @!P5 FMUL R85, R85, R85 ;  /* 0x000000555555d220 */ /* 0x002fe20000400000 */
[----:B------:R-:W-:-:S04]  /*5440*/  FSETP.GEU.AND P5, PT, R30, -126, PT ;  /* 0xc2fc00001e00780b */ /* 0x000fc80003fae000 */
[----:B------:R-:W-:Y:S01]  /*5450*/  @!P4 FMUL R26, R26, 0.5 ;  /* 0x3f0000001a1ac820 */ /* 0x000fe20000400000 */
[----:B------:R-:W1:Y:S01]  /*5460*/  MUFU.EX2 R43, R42 ;  /* 0x0000002a002b7308 */ /* 0x000e620000000800 */
[----:B----4-:R-:W-:Y:S01]  /*5470*/  @!P6 FMUL R98, R98, R98 ;  /* 0x000000626262e220 */ /* 0x010fe20000400000 */
[----:B------:R-:W-:Y:S01]  /*5480*/  FSETP.GEU.AND P6, PT, R27, -126, PT ;  /* 0xc2fc00001b00780b */ /* 0x000fe20003fce000 */
[----:B---3--:R-:W-:-:S05]  /*5490*/  FFMA R29, R54, UR11, -R25 ;  /* 0x0000000b361d7c23 */ /* 0x008fca0008000819 */
[----:B------:R-:W-:Y:S01]  /*54a0*/  @!P5 FMUL R30, R30, 0.5 ;  /* 0x3f0000001e1ed820 */ /* 0x000fe20000400000 */
[----:B------:R2:W3:Y:S01]  /*54b0*/  MUFU.EX2 R47, R26 ;  /* 0x0000001a002f7308 */ /* 0x0004e20000000800 */
[----:B-----5:R-:W-:Y:S01]  /*54c0*/  @!P3 FMUL R46, R46, R46 ;  /* 0x0000002e2e2eb220 */ /* 0x020fe20000400000 */
[----:B------:R-:W-:-:S04]  /*54d0*/  FSETP.GEU.AND P3, PT, R29, -126, PT ;  /* 0xc2fc00001d00780b */ /* 0x000fc80003f6e000 */
[----:B------:R-:W-:Y:S02]  /*54e0*/  @!P6 FMUL R27, R27, 0.5 ;  /* 0x3f0000001b1be820 */ /* 0x000fe40000400000 */
[----:B------:R4:W5:Y:S01]  /*54f0*/  MUFU.EX2 R50, R30 ;  /* 0x0000001e00327308 */ /* 0x0009620000000800 */
[----:B-1----:R-:W-:Y:S01]  /*5500*/  @!P2 FMUL R43, R43, R43 ;  /* 0x0000002b2b2ba220 */ /* 0x002fe20000400000 */
[----:B------:R-:W-:Y:S01]  /*5510*/  FSETP.GEU.AND P2, PT, R34, -126, PT ;  /* 0xc2fc00002200780b */ /* 0x000fe20003f4e000 */
[----:B--2---:R-:W-:-:S04]  /*5520*/  FFMA R26, R55, UR11, -R25 ;  /* 0x0000000b371a7c23 */ /* 0x004fc80008000819 */
[----:B------:R-:W-:Y:S01]  /*5530*/  @!P3 FMUL R29, R29, 0.5 ;  /* 0x3f0000001d1db820 */ /* 0x000fe20000400000 */
[----:B------:R1:W2:Y:S01]  /*5540*/  MUFU.EX2 R51, R27 ;  /* 0x0000001b00337308 */ /* 0x0002a20000000800 */
[----:B----4-:R-:W-:Y:S01]  /*5550*/  FFMA R30, R58, UR11, -R25 ;  /* 0x0000000b3a1e7c23 */ /* 0x010fe20008000819 */
[----:B---3--:R-:W-:Y:S01]  /*5560*/  @!P4 FMUL R47, R47, R47 ;  /* 0x0000002f2f2fc220 */ /* 0x008fe20000400000 */
[----:B------:R-:W-:-:S04]  /*5570*/  FSETP.GEU.AND P4, PT, R26, -126, PT ;  /* 0xc2fc00001a00780b */ /* 0x000fc80003f8e000 */
[----:B------:R-:W-:Y:S01]  /*5580*/  @!P2 FMUL R34, R34, 0.5 ;  /* 0x3f0000002222a820 */ /* 0x000fe20000400000 */
[----:B------:R3:W4:Y:S01]  /*5590*/  MUFU.EX2 R55, R29 ;  /* 0x0000001d00377308 */ /* 0x0007220000000800 */
[----:B-1----:R-:W-:Y:S01]  /*55a0*/  FFMA R27, R59, UR11, -R25 ;  /* 0x0000000b3b1b7c23 */ /* 0x002fe20008000819 */
[----:B-----5:R-:W-:Y:S01]  /*55b0*/  @!P5 FMUL R50, R50, R50 ;  /* 0x000000323232d220 */ /* 0x020fe20000400000 */
[----:B------:R-:W-:-:S05]  /*55c0*/  FSETP.GEU.AND P5, PT, R30, -126, PT ;  /* 0xc2fc00001e00780b */ /* 0x000fca0003fae000 */
[----:B------:R1:W5:Y:S01]  /*55d0*/  MUFU.EX2 R54, R34 ;  /* 0x0000002200367308 */ /* 0x0003620000000800 */
[----:B--2---:R-:W-:Y:S01]  /*55e0*/  @!P6 FMUL R51, R51, R51 ;  /* 0x000000333333e220 */ /* 0x004fe20000400000 */
[----:B------:R-:W-:Y:S01]  /*55f0*/  FSETP.GEU.AND P6, PT, R27, -126, PT ;  /* 0xc2fc00001b00780b */ /* 0x000fe20003fce000 */
[----:B------:R-:W-:Y:S01]  /*5600*/  @!P4 FMUL R26, R26, 0.5 ;  /* 0x3f0000001a1ac820 */ /* 0x000fe20000400000 */
[----:B---3--:R-:W-:-:S04]  /*5610*/  FFMA R29, R63, UR11, -R25 ;  /* 0x0000000b3f1d7c23 */ /* 0x008fc80008000819 */
[----:B------:R-:W-:Y:S01]  /*5620*/  @!P5 FMUL R30, R30, 0.5 ;  /* 0x3f0000001e1ed820 */ /* 0x000fe20000400000 */
[----:B-1----:R-:W-:Y:S01]  /*5630*/  FFMA R34, R62, UR11, -R25 ;  /* 0x0000000b3e227c23 */ /* 0x002fe20008000819 */
[----:B------:R1:W2:Y:S01]  /*5640*/  MUFU.EX2 R58, R26 ;  /* 0x0000001a003a7308 */ /* 0x0002a20000000800 */
[----:B----4-:R-:W-:Y:S01]  /*5650*/  @!P3 FMUL R55, R55, R55 ;  /* 0x000000373737b220 */ /* 0x010fe20000400000 */
[----:B------:R-:W-:-:S03]  /*5660*/  FSETP.GEU.AND P3, PT, R29, -126, PT ;  /* 0xc2fc00001d00780b */ /* 0x000fc60003f6e000 */
[----:B------:R-:W-:Y:S01]  /*5670*/  @!P6 FMUL R27, R27, 0.5 ;  /* 0x3f0000001b1be820 */ /* 0x000fe20000400000 */
[----:B-----5:R-:W-:Y:S02]  /*5680*/  @!P2 FMUL R54, R54, R54 ;  /* 0x000000363636a220 */ /* 0x020fe40000400000 */
[----:B------:R3:W4:Y:S01]  /*5690*/  MUFU.EX2 R59, R30 ;  /* 0x0000001e003b7308 */ /* 0x0007220000000800 */
[----:B------:R-:W-:Y:S01]  /*56a0*/  FSETP.GEU.AND P2, PT, R34, -126, PT ;  /* 0xc2fc00002200780b */ /* 0x000fe20003f4e000 */
[----:B-1----:R-:W-:-:S05]  /*56b0*/  FFMA R26, R66, UR11, -R25 ;  /* 0x0000000b421a7c23 */ /* 0x002fca0008000819 */
[----:B------:R-:W-:Y:S01]  /*56c0*/  @!P3 FMUL R29, R29, 0.5 ;  /* 0x3f0000001d1db820 */ /* 0x000fe20000400000 */
[----:B------:R1:W5:Y:S01]  /*56d0*/  MUFU.EX2 R62, R27 ;  /* 0x0000001b003e7308 */ /* 0x0003620000000800 */
[----:B---3--:R-:W-:Y:S01]  /*56e0*/  FFMA R30, R67, UR11, -R25 ;  /* 0x0000000b431e7c23 */ /* 0x008fe20008000819 */
[----:B--2---:R-:W-:Y:S01]  /*56f0*/  @!P4 FMUL R58, R58, R58 ;  /* 0x0000003a3a3ac220 */ /* 0x004fe20000400000 */
[----:B------:R-:W-:-:S03]  /*5700*/  FSETP.GEU.AND P4, PT, R26, -126, PT ;  /* 0xc2fc00001a00780b */ /* 0x000fc60003f8e000 */
[----:B------:R-:W-:Y:S02]  /*5710*/  @!P2 FMUL R34, R34, 0.5 ;  /* 0x3f0000002222a820 */ /* 0x000fe40000400000 */
[----:B------:R2:W3:Y:S01]  /*5720*/  MUFU.EX2 R66, R29 ;  /* 0x0000001d00427308 */ /* 0x0004e20000000800 */
[----:B-1----:R-:W-:Y:S01]  /*5730*/  FFMA R27, R70, UR11, -R25 ;  /* 0x0000000b461b7c23 */ /* 0x002fe20008000819 */
[----:B----4-:R-:W-:Y:S01]  /*5740*/  @!P5 FMUL R59, R59, R59 ;  /* 0x0000003b3b3bd220 */ /* 0x010fe20000400000 */
[----:B------:R-:W-:-:S05]  /*5750*/  FSETP.GEU.AND P5, PT, R30, -126, PT ;  /* 0xc2fc00001e00780b */ /* 0x000fca0003fae000 */
[----:B------:R1:W4:Y:S01]  /*5760*/  MUFU.EX2 R63, R34 ;  /* 0x00000022003f7308 */ /* 0x0003220000000800 */
[----:B-----5:R-:W-:Y:S01]  /*5770*/  @!P6 FMUL R62, R62, R62 ;  /* 0x0000003e3e3ee220 */ /* 0x020fe20000400000 */
[----:B------:R-:W-:Y:S01]  /*5780*/  FSETP.GEU.AND P6, PT, R27, -126, PT ;  /* 0xc2fc00001b00780b */ /* 0x000fe20003fce000 */
[----:B------:R-:W-:Y:S01]  /*5790*/  @!P4 FMUL R26, R26, 0.5 ;  /* 0x3f0000001a1ac820 */ /* 0x000fe20000400000 */
[----:B--2---:R-:W-:-:S04]  /*57a0*/  FFMA R29, R78, UR11, -R25 ;  /* 0x0000000b4e1d7c23 */ /* 0x004fc80008000819 */
[----:B------:R-:W-:Y:S01]  /*57b0*/  @!P5 FMUL R30, R30, 0.5 ;  /* 0x3f0000001e1ed820 */ /* 0x000fe20000400000 */
[----:B-1----:R-:W-:Y:S01]  /*57c0*/  FFMA R34, R74, UR11, -R25 ;  /* 0x0000000b4a227c23 */ /* 0x002fe20008000819 */
[----:B------:R1:W2:Y:S01]  /*57d0*/  MUFU.EX2 R67, R26 ;  /* 0x0000001a00437308 */ /* 0x0002a20000000800 */
[----:B---3--:R-:W-:Y:S01]  /*57e0*/  @!P3 FMUL R66, R66, R66 ;  /* 0x000000424242b220 */ /* 0x008fe20000400000 */
[----:B------:R-:W-:Y:S02]  /*57f0*/  FADD R25, R21, R48 ;  /* 0x0000003015197221 */ /* 0x000fe40000000000 */
[----:B------:R-:W-:Y:S01]  /*5800*/  FSETP.GEU.AND P3, PT, R34, -126, PT ;  /* 0xc2fc00002200780b */ /* 0x000fe20003f6e000 */
[----:B------:R-:W-:Y:S01]  /*5810*/  @!P6 FMUL R27, R27, 0.5 ;  /* 0x3f0000001b1be820 */ /* 0x000fe20000400000 */
[----:B----4-:R-:W-:Y:S02]  /*5820*/  @!P2 FMUL R63, R63, R63 ;  /* 0x0000003f3f3fa220 */ /* 0x010fe40000400000 */
[----:B------:R3:W4:Y:S01]  /*5830*/  MUFU.EX2 R70, R30 ;  /* 0x0000001e00467308 */ /* 0x0007220000000800 */
[----:B------:R-:W-:Y:S01]  /*5840*/  FSETP.GEU.AND P2, PT, R71, -126, PT ;  /* 0xc2fc00004700780b */ /* 0x000fe20003f4e000 */
[----:B-1----:R-:W-:Y:S01]  /*5850*/  FADD R26, R32, R69 ;  /* 0x00000045201a7221 */ /* 0x002fe20000000000 */
[----:B------:R-:W-:-:S05]  /*5860*/  F2FP.BF16.F32.PACK_AB R32, R37, R32 ;  /* 0x000000202520723e */ /* 0x000fca00000010ff */
[----:B------:R1:W5:Y:S01]  /*5870*/  MUFU.EX2 R74, R27 ;  /* 0x0000001b004a7308 */ /* 0x0003620000000800 */
[----:B------:R-:W-:Y:S01]  /*5880*/  @!P3 FMUL R34, R34, 0.5 ;  /* 0x3f0000002222b820 */ /* 0x000fe20000400000 */
[----:B--2---:R-:W-:Y:S01]  /*5890*/  @!P4 FMUL R67, R67, R67 ;  /* 0x000000434343c220 */ /* 0x004fe20000400000 */
[----:B------:R-:W-:Y:S01]  /*58a0*/  FSETP.GEU.AND P4, PT, R75, -126, PT ;  /* 0xc2fc00004b00780b */ /* 0x000fe20003f8e000 */
[----:B---3--:R-:W-:Y:S01]  /*58b0*/  FADD R30, R36, R77 ;  /* 0x0000004d241e7221 */ /* 0x008fe20000000000 */
[----:B------:R-:W-:Y:S01]  /*58c0*/  F2FP.BF16.F32.PACK_AB R36, R45, R36 ;  /* 0x000000242d24723e */ /* 0x000fe200000010ff */
[----:B------:R-:W-:Y:S01]  /*58d0*/  @!P2 FMUL R71, R71, 0.5 ;  /* 0x3f0000004747a820 */ /* 0x000fe20000400000 */
[----:B------:R-:W-:Y:S01]  /*58e0*/  FADD R99, R84, R67 ;  /* 0x0000004354637221 */ /* 0x000fe20000000000 */
[----:B------:R2:W3:Y:S01]  /*58f0*/  MUFU.EX2 R78, R34 ;  /* 0x00000022004e7308 */ /* 0x0004e20000000800 */
[----:B----4-:R-:W-:Y:S01]  /*5900*/  @!P5 FMUL R70, R70, R70 ;  /* 0x000000464646d220 */ /* 0x010fe20000400000 */
[----:B------:R-:W-:Y:S01]  /*5910*/  FSETP.GEU.AND P5, PT, R29, -126, PT ;  /* 0xc2fc00001d00780b */ /* 0x000fe20003fae000 */
[----:B-1----:R-:W-:Y:S01]  /*5920*/  FADD R27, R9, R26 ;  /* 0x0000001a091b7221 */ /* 0x002fe20000000000 */
[----:B------:R-:W-:Y:S01]  /*5930*/  FADD R9, R13, R40 ;  /* 0x000000280d097221 */ /* 0x000fe20000000000 */
[----:B------:R-:W-:Y:S01]  /*5940*/  FADD R26, R37, R56 ;  /* 0x00000038251a7221 */ /* 0x000fe20000000000 */
[----:B------:R-:W-:Y:S01]  /*5950*/  FADD R38, R11, R30 ;  /* 0x0000001e0b267221 */ /* 0x000fe20000000000 */
[----:B------:R-:W-:Y:S01]  /*5960*/  FADD R11, R10, R65 ;  /* 0x000000410a0b7221 */ /* 0x000fe20000000000 */
[----:B------:R-:W-:Y:S01]  /*5970*/  @!P4 FMUL R75, R75, 0.5 ;  /* 0x3f0000004b4bc820 */ /* 0x000fe20000400000 */
[----:B-----5:R-:W-:Y:S01]  /*5980*/  @!P6 FMUL R74, R74, R74 ;  /* 0x0000004a4a4ae220 */ /* 0x020fe20000400000 */
[----:B------:R-:W-:Y:S01]  /*5990*/  FSETP.GEU.AND P6, PT, R82, -126, PT ;  /* 0xc2fc00005200780b */ /* 0x000fe20003fce000 */
[----:B------:R-:W1:Y:S01]  /*59a0*/  MUFU.EX2 R71, R71 ;  /* 0x0000004700477308 */ /* 0x000e620000000800 */
[----:B--2---:R-:W-:Y:S01]  /*59b0*/  FADD R34, R45, R64 ;  /* 0x000000402d227221 */ /* 0x004fe20000000000 */
[----:B------:R-:W-:Y:S01]  /*59c0*/  FADD R30, R20, R81 ;  /* 0x00000051141e7221 */ /* 0x000fe20000000000 */
[----:B------:R-:W-:Y:S01]  /*59d0*/  FADD R27, R27, R38 ;  /* 0x000000261b1b7221 */ /* 0x000fe20000000000 */
[----:B------:R-:W-:Y:S01]  /*59e0*/  @!P5 FMUL R29, R29, 0.5 ;  /* 0x3f0000001d1dd820 */ /* 0x000fe20000400000 */
[----:B------:R-:W-:Y:S01]  /*59f0*/  FADD R34, R25, R34 ;  /* 0x0000002219227221 */ /* 0x000fe20000000000 */
[----:B---3--:R-:W-:Y:S01]  /*5a00*/  @!P3 FMUL R78, R78, R78 ;  /* 0x0000004e4e4eb220 */ /* 0x008fe20000400000 */
[----:B------:R-:W-:Y:S01]  /*5a10*/  FSETP.GEU.AND P3, PT, R83, -126, PT ;  /* 0xc2fc00005300780b */ /* 0x000fe20003f6e000 */
[----:B------:R-:W2:Y:S01]  /*5a20*/  MUFU.EX2 R75, R75 ;  /* 0x0000004b004b7308 */ /* 0x000ea20000000800 */
[----:B------:R-:W-:Y:S01]  /*5a30*/  FADD R42, R11, R30 ;  /* 0x0000001e0b2a7221 */ /* 0x000fe20000000000 */
[----:B------:R-:W-:Y:S01]  /*5a40*/  FADD R11, R33, R52 ;  /* 0x00000034210b7221 */ /* 0x000fe20000000000 */
[----:B------:R-:W-:Y:S01]  /*5a50*/  FADD R30, R49, R68 ;  /* 0x00000044311e7221 */ /* 0x000fe20000000000 */
[----:B------:R-:W-:Y:S01]  /*5a60*/  @!P6 FMUL R82, R82, 0.5 ;  /* 0x3f0000005252e820 */ /* 0x000fe20000400000 */
[----:B------:R-:W-:Y:S01]  /*5a70*/  FADD R100, R43, R78 ;  /* 0x0000004e2b647221 */ /* 0x000fe20000000000 */
[----:B------:R-:W-:Y:S01]  /*5a80*/  F2FP.BF16.F32.PACK_AB R37, R54, R51 ;  /* 0x000000333625723e */ /* 0x000fe200000010ff */
[----:B------:R-:W-:Y:S01]  /*5a90*/  FADD R30, R11, R30 ;  /* 0x0000001e0b1e7221 */ /* 0x000fe20000000000 */
[----:B------:R3:W4:Y:S01]  /*5aa0*/  MUFU.EX2 R72, R29 ;  /* 0x0000001d00487308 */ /* 0x0007220000000800 */
[----:B-1----:R-:W-:Y:S01]  /*5ab0*/  @!P2 FMUL R71, R71, R71 ;  /* 0x000000474747a220 */ /* 0x002fe20000400000 */
[----:B------:R-:W-:Y:S01]  /*5ac0*/  FSETP.GEU.AND P2, PT, R97, -126, PT ;  /* 0xc2fc00006100780b */ /* 0x000fe20003f4e000 */
[----:B------:R-:W-:Y:S01]  /*5ad0*/  FADD R11, R76, R59 ;  /* 0x0000003b4c0b7221 */ /* 0x000fe20000000000 */
[----:B------:R-:W-:Y:S01]  /*5ae0*/  @!P3 FMUL R83, R83, 0.5 ;  /* 0x3f0000005353b820 */ /* 0x000fe20000400000 */
[----:B------:R-:W-:-:S02]  /*5af0*/  F2FP.BF16.F32.PACK_AB R38, R49, R20 ;  /* 0x000000143126723e */ /* 0x000fc400000010ff */
[----:B------:R-:W-:Y:S01]  /*5b00*/  FADD R103, R11, R100 ;  /* 0x000000640b677221 */ /* 0x000fe20000000000 */
[----:B------:R-:W1:Y:S01]  /*5b10*/  MUFU.EX2 R82, R82 ;  /* 0x0000005200527308 */ /* 0x000e620000000800 */
[----:B--2---:R-:W-:Y:S01]  /*5b20*/  @!P4 FMUL R75, R75, R75 ;  /* 0x0000004b4b4bc220 */ /* 0x004fe20000400000 */
[----:B------:R-:W-:Y:S01]  /*5b30*/  FSETP.GEU.AND P4, PT, R79, -126, PT ;  /* 0xc2fc00004f00780b */ /* 0x000fe20003f8e000 */
[----:B---3--:R-:W-:Y:S01]  /*5b40*/  FADD R29, R9, R26 ;  /* 0x0000001a091d7221 */ /* 0x008fe20000000000 */
[----:B------:R-:W-:Y:S01]  /*5b50*/  FADD R9, R8, R57 ;  /* 0x0000003908097221 */ /* 0x000fe20000000000 */
[----:B------:R-:W-:Y:S01]  /*5b60*/  FADD R26, R14, R73 ;  /* 0x000000490e1a7221 */ /* 0x000fe20000000000 */
[----:B------:R-:W-:Y:S01]  /*5b70*/  FADD R101, R46, R75 ;  /* 0x0000004b2e657221 */ /* 0x000fe20000000000 */
[----:B------:R-:W-:Y:S01]  /*5b80*/  @!P2 FMUL R97, R97, 0.5 ;  /* 0x3f0000006161a820 */ /* 0x000fe20000400000 */
[----:B------:R-:W2:Y:S01]  /*5b90*/  MUFU.EX2 R83, R83 ;  /* 0x0000005300537308 */ /* 0x000ea20000000800 */
[----:B----4-:R-:W-:Y:S01]  /*5ba0*/  @!P5 FMUL R72, R72, R72 ;  /* 0x000000484848d220 */ /* 0x010fe20000400000 */
[----:B------:R-:W-:Y:S01]  /*5bb0*/  FSETP.GEU.AND P5, PT, R86, -126, PT ;  /* 0xc2fc00005600780b */ /* 0x000fe20003fae000 */
[----:B------:R-:W-:Y:S01]  /*5bc0*/  FADD R25, R9, R26 ;  /* 0x0000001a09197221 */ /* 0x000fe20000000000 */
[----:B------:R-:W-:Y:S01]  /*5bd0*/  FADD R9, R15, R44 ;  /* 0x0000002c0f097221 */ /* 0x000fe20000000000 */
[----:B------:R-:W-:Y:S01]  /*5be0*/  FADD R26, R41, R60 ;  /* 0x0000003c291a7221 */ /* 0x000fe20000000000 */
[----:B------:R-:W-:Y:S01]  /*5bf0*/  FADD R11, R80, R63 ;  /* 0x0000003f500b7221 */ /* 0x000fe20000000000 */
[----:B------:R-:W-:Y:S01]  /*5c00*/  @!P4 FMUL R79, R79, 0.5 ;  /* 0x3f0000004f4fc820 */ /* 0x000fe20000400000 */
[----:B------:R-:W-:Y:S01]  /*5c10*/  FADD R100, R47, R72 ;  /* 0x000000482f647221 */ /* 0x000fe20000000000 */
[----:B-1----:R-:W-:Y:S01]  /*5c20*/  @!P6 FMUL R82, R82, R82 ;  /* 0x000000525252e220 */ /* 0x002fe20000400000 */
[----:B------:R-:W-:Y:S01]  /*5c30*/  FSETP.GEU.AND P6, PT, R87, -126, PT ;  /* 0xc2fc00005700780b */ /* 0x000fe20003fce000 */
[----:B------:R-:W-:Y:S01]  /*5c40*/  FADD R9, R9, R26 ;  /* 0x0000001a09097221 */ /* 0x000fe20000000000 */
[----:B------:R-:W-:Y:S01]  /*5c50*/  FADD R26, R31, R62 ;  /* 0x0000003e1f1a7221 */ /* 0x000fe20000000000 */
[----:B------:R-:W1:Y:S01]  /*5c60*/  MUFU.EX2 R79, R79 ;  /* 0x0000004f004f7308 */ /* 0x000e620000000800 */
[----:B------:R-:W-:Y:S01]  /*5c70*/  FADD R102, R51, R82 ;  /* 0x0000005233667221 */ /* 0x000fe20000000000 */
[----:B------:R-:W-:Y:S01]  /*5c80*/  @!P5 FMUL R86, R86, 0.5 ;  /* 0x3f0000005656d820 */ /* 0x000fe20000400000 */
[----:B------:R-:W-:Y:S01]  /*5c90*/  FADD R104, R26, R101 ;  /* 0x000000651a687221 */ /* 0x000fe20000000000 */
[----:B--2---:R-:W-:Y:S01]  /*5ca0*/  @!P3 FMUL R83, R83, R83 ;  /* 0x000000535353b220 */ /* 0x004fe20000400000 */
[----:B------:R-:W-:Y:S01]  /*5cb0*/  FSETP.GEU.AND P3, PT, R12, -126, PT ;  /* 0xc2fc00000c00780b */ /* 0x000fe20003f6e000 */
[----:B------:R-:W-:Y:S01]  /*5cc0*/  FADD R106, R99, R102 ;  /* 0x00000066636a7221 */ /* 0x000fe20000000000 */
[----:B------:R-:W-:Y:S01]  /*5cd0*/  FADD R26, R39, R70 ;  /* 0x00000046271a7221 */ /* 0x000fe20000000000 */
[----:B------:R-:W2:Y:S01]  /*5ce0*/  MUFU.EX2 R86, R86 ;  /* 0x0000005600567308 */ /* 0x000ea20000000800 */
[----:B------:R-:W-:Y:S01]  /*5cf0*/  FADD R99, R54, R83 ;  /* 0x0000005336637221 */ /* 0x000fe20000000000 */
[----:B------:R-:W-:Y:S01]  /*5d00*/  @!P6 FMUL R87, R87, 0.5 ;  /* 0x3f0000005757e820 */ /* 0x000fe20000400000 */
[----:B------:R-:W-:Y:S01]  /*5d10*/  FADD R105, R11, R100 ;  /* 0x000000640b697221 */ /* 0x000fe20000000000 */
[----:B------:R-:W-:Y:S01]  /*5d20*/  FADD R11, R35, R66 ;  /* 0x00000042230b7221 */ /* 0x000fe20000000000 */
[----:B------:R-:W-:Y:S01]  /*5d30*/  FADD R107, R26, R99 ;  /* 0x000000631a6b7221 */ /* 0x000fe20000000000 */
[----:B------:R-:W-:Y:S01]  /*5d40*/  FADD R26, R85, R74 ;  /* 0x0000004a551a7221 */ /* 0x000fe20000000000 */
[----:B------:R-:W-:Y:S01]  /*5d50*/  FADD R99, R98, R71 ;  /* 0x0000004762637221 */ /* 0x000fe20000000000 */
[----:B------:R-:W3:Y:S01]  /*5d60*/  MUFU.EX2 R87, R87 ;  /* 0x0000005700577308 */ /* 0x000ee20000000800 */
[----:B-1----:R-:W-:Y:S01]  /*5d70*/  @!P4 FMUL R79, R79, R79 ;  /* 0x0000004f4f4fc220 */ /* 0x002fe20000400000 */
[----:B------:R-:W-:Y:S01]  /*5d80*/  @!P3 FMUL R12, R12, 0.5 ;  /* 0x3f0000000c0cb820 */ /* 0x000fe20000400000 */
[----:B------:R-:W-:Y:S01]  /*5d90*/  FADD R29, R29, R34 ;  /* 0x000000221d1d7221 */ /* 0x000fe20000000000 */
[----:B------:R-:W-:Y:S01]  /*5da0*/  FADD R42, R25, R42 ;  /* 0x0000002a192a7221 */ /* 0x000fe20000000000 */
[----:B------:R-:W-:Y:S01]  /*5db0*/  FADD R100, R50, R79 ;  /* 0x0000004f32647221 */ /* 0x000fe20000000000 */
[----:B------:R-:W-:Y:S01]  /*5dc0*/  FADD R30, R9, R30 ;  /* 0x0000001e091e7221 */ /* 0x000fe20000000000 */
[----:B------:R-:W-:Y:S01]  /*5dd0*/  FADD R103, R103, R106 ;  /* 0x0000006a67677221 */ /* 0x000fe20000000000 */
[----:B------:R-:W1:Y:S01]  /*5de0*/  MUFU.EX2 R12, R12 ;  /* 0x0000000c000c7308 */ /* 0x000e620000000800 */
[----:B--2---:R-:W-:Y:S01]  /*5df0*/  @!P5 FMUL R86, R86, R86 ;  /* 0x000000565656d220 */ /* 0x004fe20000400000 */
[----:B------:R-:W-:Y:S01]  /*5e00*/  FADD R11, R11, R100 ;  /* 0x000000640b0b7221 */ /* 0x000fe20000000000 */
[----:B------:R-:W-:Y:S01]  /*5e10*/  FADD R104, R104, R107 ;  /* 0x0000006b68687221 */ /* 0x000fe20000000000 */
[----:B------:R-:W-:Y:S01]  /*5e20*/  FADD R30, R29, R30 ;  /* 0x0000001e1d1e7221 */ /* 0x000fe20000000000 */
[----:B------:R-:W-:Y:S01]  /*5e30*/  FADD R101, R55, R86 ;  /* 0x0000005637657221 */ /* 0x000fe20000000000 */
[----:B------:R-:W-:Y:S01]  /*5e40*/  FADD R27, R27, R42 ;  /* 0x0000002a1b1b7221 */ /* 0x000fe20000000000 */
[----:B------:R-:W-:Y:S01]  /*5e50*/  SHF.L.U32 R9, R22, 0x1f, RZ ;  /* 0x0000001f16097819 */ /* 0x000fe200000006ff */
[----:B------:R-:W2:Y:S01]  /*5e60*/  MUFU.EX2 R97, R97 ;  /* 0x0000006100617308 */ /* 0x000ea20000000800 */
[----:B---3--:R-:W-:Y:S01]  /*5e70*/  @!P6 FMUL R87, R87, R87 ;  /* 0x000000575757e220 */ /* 0x008fe20000400000 */
[----:B------:R-:W-:Y:S01]  /*5e80*/  FADD R26, R26, R101 ;  /* 0x000000651a1a7221 */ /* 0x000fe20000000000 */
[----:B------:R-:W-:Y:S01]  /*5e90*/  FADD R27, R27, R30 ;  /* 0x0000001e1b1b7221 */ /* 0x000fe20000000000 */
[----:B------:R-:W-:Y:S01]  /*5ea0*/  F2FP.BF16.F32.PACK_AB R30, R33, R10 ;  /* 0x0000000a211e723e */ /* 0x000fe200000010ff */
[----:B------:R-:W-:Y:S01]  /*5eb0*/  FADD R102, R58, R87 ;  /* 0x000000573a667221 */ /* 0x000fe20000000000 */
[----:B------:R-:W-:Y:S01]  /*5ec0*/  FADD R26, R105, R26 ;  /* 0x0000001a691a7221 */ /* 0x000fe20000000000 */
[----:B------:R-:W-:-:S02]  /*5ed0*/  F2FP.BF16.F32.PACK_AB R33, R46, R43 ;  /* 0x0000002b2e21723e */ /* 0x000fc400000010ff */
[----:B------:R-:W-:Y:S01]  /*5ee0*/  FADD R102, R99, R102 ;  /* 0x0000006663667221 */ /* 0x000fe20000000000 */
[----:B------:R-:W-:Y:S01]  /*5ef0*/  FADD R26, R103, R26 ;  /* 0x0000001a671a7221 */ /* 0x000fe20000000000 */
[----:B-1----:R-:W-:Y:S01]  /*5f00*/  @!P3 FMUL R12, R12, R12 ;  /* 0x0000000c0c0cb220 */ /* 0x002fe20000400000 */
[----:B------:R-:W-:Y:S01]  /*5f10*/  F2FP.BF16.F32.PACK_AB R42, R44, R57 ;  /* 0x000000392c2a723e */ /* 0x000fe200000010ff */
[----:B------:R-:W-:Y:S01]  /*5f20*/  FADD R11, R11, R102 ;  /* 0x000000660b0b7221 */ /* 0x000fe20000000000 */
[----:B------:R-:W-:Y:S01]  /*5f30*/  F2FP.BF16.F32.PACK_AB R25, R31, R76 ;  /* 0x0000004c1f19723e */ /* 0x000fe200000010ff */
[----:B------:R-:W-:Y:S01]  /*5f40*/  FFMA R3, R12, R3, R27 ;  /* 0x000000030c037223 */ /* 0x000fe2000000001b */
[----:B------:R-:W-:Y:S01]  /*5f50*/  F2FP.BF16.F32.PACK_AB R27, R35, R80 ;  /* 0x00000050231b723e */ /* 0x000fe200000010ff */
[----:B------:R-:W-:Y:S01]  /*5f60*/  FADD R11, R104, R11 ;  /* 0x0000000b680b7221 */ /* 0x000fe20000000000 */
[----:B--2---:R-:W-:Y:S01]  /*5f70*/  @!P2 FMUL R97, R97, R97 ;  /* 0x000000616161a220 */ /* 0x004fe20000400000 */
[----:B------:R1:W2:Y:S01]  /*5f80*/  SYNCS.PHASECHK.TRANS64.TRYWAIT P2, [UR6+0x7200], R9 ;  /* 0x00720009ff0075a7 */ /* 0x0002a20008040146 */
[----:B------:R-:W-:Y:S01]  /*5f90*/  F2FP.BF16.F32.PACK_AB R29, R39, R84 ;  /* 0x00000054271d723e */ /* 0x000fe200000010ff */
[----:B------:R-:W-:Y:S01]  /*5fa0*/  FADD R26, R26, R11 ;  /* 0x0000000b1a1a7221 */ /* 0x000fe20000000000 */
[----:B------:R-:W-:Y:S01]  /*5fb0*/  F2FP.BF16.F32.PACK_AB R34, R41, R14 ;  /* 0x0000000e2922723e */ /* 0x000fe200000010ff */
[----:B------:R-:W-:Y:S01]  /*5fc0*/  FMUL R88, R88, R12 ;  /* 0x0000000c58587220 */ /* 0x000fe20000400000 */
[----:B------:R-:W-:Y:S01]  /*5fd0*/  F2FP.BF16.F32.PACK_AB R35, R50, R47 ;  /* 0x0000002f3223723e */ /* 0x000fe200000010ff */
[----:B------:R-:W-:Y:S01]  /*5fe0*/  FFMA R0, R97, R0, R26 ;  /* 0x0000000061007223 */ /* 0x000fe2000000001a */
[----:B------:R-:W-:Y:S01]  /*5ff0*/  F2FP.BF16.F32.PACK_AB R40, R40, R53 ;  /* 0x000000352828723e */ /* 0x000fe200000010ff */
[-C--:B------:R-:W-:Y:S01]  /*6000*/  FMUL R89, R89, R12.reuse ;  /* 0x0000000c59597220 */ /* 0x080fe20000400000 */
[----:B------:R-:W-:Y:S01]  /*6010*/  F2FP.BF16.F32.PACK_AB R44, R48, R61 ;  /* 0x0000003d302c723e */ /* 0x000fe200000010ff */
[-C--:B------:R-:W-:Y:S01]  /*6020*/  FMUL R92, R92, R12.reuse ;  /* 0x0000000c5c5c7220 */ /* 0x080fe20000400000 */
[----:B------:R-:W-:Y:S01]  /*6030*/  F2FP.BF16.F32.PACK_AB R46, R52, R65 ;  /* 0x00000041342e723e */ /* 0x000fe200000010ff */
[----:B------:R-:W-:Y:S01]  /*6040*/  FMUL R93, R93, R12 ;  /* 0x0000000c5d5d7220 */ /* 0x000fe20000400000 */
[----:B------:R-:W-:Y:S01]  /*6050*/  F2FP.BF16.F32.PACK_AB R26, R15, R8 ;  /* 0x000000080f1a723e */ /* 0x000fe200000010ff */
[-C--:B------:R-:W-:Y:S01]  /*6060*/  FMUL R90, R90, R97.reuse ;  /* 0x000000615a5a7220 */ /* 0x080fe20000400000 */
[-C--:B------:R-:W-:Y:S01]  /*6070*/  FMUL R91, R91, R97.reuse ;  /* 0x000000615b5b7220 */ /* 0x080fe20000400000 */
[-C--:B------:R-:W-:Y:S01]  /*6080*/  FMUL R94, R94, R97.reuse ;  /* 0x000000615e5e7220 */ /* 0x080fe20000400000 */
[----:B------:R-:W-:Y:S01]  /*6090*/  FMUL R95, R95, R97 ;  /* 0x000000615f5f7220 */ /* 0x000fe20000400000 */
        /* <DEDUP_REMOVED lines=12> */
[----:B------:R-:W-:Y:S01]  /*6160*/  F2FP.BF16.F32.PACK_AB R54, R68, R81 ;  /* 0x000000514436723e */ /* 0x000fe200000010ff */
[----:B-12---:R-:W-:Y:S06]  /*6170*/  @!P0 BRA `(.L_x_29) ;  /* 0x0000000000048947 */ /* 0x006fec0003800000 */
[----:B------:R-:W-:Y:S01]  /*6180*/  BPT.TRAP 0x1 ;  /* 0x000000040000795c */ /* 0x000fe20000300000 */
.L_x_29:
[----:B------:R-:W-:Y:S05]  /*6190*/  @P2 BRA `(.L_x_30) ;  /* 0x0000000000082947 */ /* 0x000fea0003800000 */
[----:B------:R-:W1:Y:S02]  /*61a0*/  SYNCS.PHASECHK.TRANS64.TRYWAIT P2, [UR6+0x7200], R9 ;  /* 0x00720009ff0075a7 */ /* 0x000e640008040146 */
[----:B-1----:R-:W-:Y:S05]  /*61b0*/  @!P2 BRA `(.L_x_31) ;  /* 0x0000005c0090a947 */ /* 0x002fea0003800000 */
.L_x_30:
[----:B------:R-:W-:Y:S01]  /*61c0*/  ULEA UR10, UR55, UR52, 0x8 ;  /* 0x00000034370a7291 */ /* 0x000fe2000f8e403f */
[----:B------:R-:W-:Y:S01]  /*61d0*/  WARPGROUP.ARRIVE ;  /* 0x00000000000079c5 */ /* 0x000fe20000000000 */
[----:B------:R-:W-:Y:S01]  /*61e0*/  UMOV UR7, 0xc0000010 ;  /* 0xc000001000077882 */ /* 0x000fe20000000000 */
[----:B------:R-:W-:-:S04]  /*61f0*/  F2FP.BF16.F32.PACK_AB R55, R87, R86 ;  /* 0x000000565737723e */ /* 0x000fc800000010ff */
[----:B------:R-:W-:Y:S02]  /*6200*/  UMOV UR6, UR10 ;  /* 0x0000000a00067c82 */ /* 0x000fe40008000000 */
        /* <DEDUP_REMOVED lines=39> */
.L_x_32:
[----:B------:R-:W-:-:S04]  /*6480*/  ULEA UR6, UR9, UR51, 0x3 ;  /* 0x0000003309067291 */ /* 0x000fc8000f8e183f */
[----:B------:R-:W-:-:S04]  /*6490*/  UIADD3 UR6, UR6, 0x7228, URZ ;  /* 0x0000722806067890 */ /* 0x000fc8000fffe03f */
[----:B------:R-:W-:-:S09]  /*64a0*/  UPRMT UR6, URZ, 0x654, UR6 ;  /* 0x000006543f067896 */ /* 0x000fd20008000006 */
[----:B------:R-:W-:Y:S01]  /*64b0*/  SYNCS.ARRIVE.TRANS64.RED.A1T0 RZ, [UR6], RZ ;  /* 0x000000ffffff79a7 */ /* 0x000fe20008100406 */
[----:B------:R-:W-:Y:S05]  /*64c0*/  @P1 BRA `(.L_x_33) ;  /* 0x0000000000041947 */ /* 0x000fea0003800000 */
[----:B------:R-:W-:Y:S01]  /*64d0*/  BPT.TRAP 0x1 ;  /* 0x000000040000795c */ /* 0x000fe20000300000 */
.L_x_33:
[----:B------:R-:W-:-:S04]  /*64e0*/  UIADD3 UR9, UR9, 0x1, URZ ;  /* 0x0000000109097890 */ /* 0x000fc8000fffe03f */
[----:B------:R-:W-:-:S04]  /*64f0*/  UISETP.NE.AND UP0, UPT, UR9, 0x5, UPT ;  /* 0x000000050900788c */ /* 0x000fc8000bf05270 */
[----:B------:R-:W-:Y:S01]  /*6500*/  USEL UR9, UR9, URZ, UP0 ;  /* 0x0000003f09097287 */ /* 0x000fe20008000000 */
[----:B------:R-:W-:Y:S11]  /*6510*/  @!P0 BRA `(.L_x_34) ;  /* 0x0000000000048947 */ /* 0x000ff60003800000 */
[----:B------:R-:W-:Y:S01]  /*6520*/  BPT.TRAP 0x1 ;  /* 0x000000040000795c */ /* 0x000fe20000300000 */
.L_x_34:
[----:B------:R-:W-:-:S04]  /*6530*/  ULEA UR6, UR9, UR51, 0x3 ;  /* 0x0000003309067291 */ /* 0x000fc8000f8e183f */
[----:B------:R-:W-:-:S04]  /*6540*/  UIADD3 UR6, UR6, 0x7228, URZ ;  /* 0x0000722806067890 */ /* 0x000fc8000fffe03f */
[----:B------:R-:W-:-:S09]  /*6550*/  UPRMT UR6, URZ, 0x654, UR6 ;  /* 0x000006543f067896 */ /* 0x000fd20008000006 */
[----:B------:R-:W-:Y:S01]  /*6560*/  SYNCS.ARRIVE.TRANS64.RED.A1T0 RZ, [UR6], RZ ;  /* 0x000000ffffff79a7 */ /* 0x000fe20008100406 */
[----:B------:R-:W-:Y:S05]  /*6570*/  @P1 BRA `(.L_x_35) ;  /* 0x0000000000041947 */ /* 0x000fea0003800000 */
[----:B------:R-:W-:Y:S01]  /*6580*/  BPT.TRAP 0x1 ;  /* 0x000000040000795c */ /* 0x000fe20000300000 */
.L_x_35:
[----:B------:R-:W-:Y:S01]  /*6590*/  UIADD3 UR55, UR55, 0x1, URZ ;  /* 0x0000000137377890 */ /* 0x000fe2000fffe03f */
[C---:B------:R-:W-:Y:S01]  /*65a0*/  ISETP.GT.AND P2, PT, R7.reuse, 0x2, PT ;  /* 0x000000020700780c */ /* 0x040fe20003f44270 */
[----:B------:R-:W-:Y:S01]  /*65b0*/  UIADD3 UR9, UR9, 0x1, URZ ;  /* 0x0000000109097890 */ /* 0x000fe2000fffe03f */
[----:B------:R-:W-:Y:S01]  /*65c0*/  VIADD R7, R7, 0xffffffff ;  /* 0xffffffff07077836 */ /* 0x000fe20000000000 */
[----:B------:R-:W-:Y:S01]  /*65d0*/  UISETP.NE.AND UP1, UPT, UR55, 0x5, UPT ;  /* 0x000000053700788c */ /* 0x000fe2000bf25270 */
[----:B------:R-:W-:Y:S01]  /*65e0*/  VIADD R4, R4, 0x80 ;  /* 0x0000008004047836 */ /* 0x000fe20000000000 */
[----:B------:R-:W-:Y:S01]  /*65f0*/  UISETP.NE.AND UP0, UPT, UR9, 0x5, UPT ;  /* 0x000000050900788c */ /* 0x000fe2000bf05270 */
[----:B------:R-:W-:Y:S01]  /*6600*/  IMAD.MOV.U32 R11, RZ, RZ, R5 ;  /* 0x000000ffff0b7224 */ /* 0x000fe200078e0005 */
[----:B------:R-:W-:Y:S01]  /*6610*/  USEL UR6, URZ, 0x1, UP1 ;  /* 0x000000013f067887 */ /* 0x000fe20008800000 */
[----:B-1----:R-:W-:Y:S01]  /*6620*/  MOV R9, R6 ;  /* 0x0000000600097202 */ /* 0x002fe20000000f00 */
[----:B------:R-:W-:-:S02]  /*6630*/  USEL UR9, UR9, URZ, UP0 ;  /* 0x0000003f09097287 */ /* 0x000fc40008000000 */
[----:B------:R-:W-:Y:S02]  /*6640*/  USEL UR55, UR55, URZ, UP1 ;  /* 0x0000003f37377287 */ /* 0x000fe40008800000 */
[----:B------:R-:W-:Y:S01]  /*6650*/  LOP3.LUT R22, R22, UR6, RZ, 0x3c, !PT ;  /* 0x0000000616167c12 */ /* 0x000fe2000f8e3cff */
[----:B------:R-:W-:Y:S09]  /*6660*/  @P2 BRA `(.L_x_36) ;  /* 0xffffffd800682947 */ /* 0x000ff2000383ffff */
.L_x_25:
[----:B------:R-:W-:-:S13]  /*6670*/  ISETP.GE.AND P2, PT, R7, 0x1, PT ;  /* 0x000000010700780c */ /* 0x000fda0003f46270 */
[----:B------:R-:W-:Y:S05]  /*6680*/  @!P2 BRA `(.L_x_37) ;  /* 0x0000002c00d4a947 */ /* 0x000fea0003800000 */
[----:B------:R-:W-:Y:S01]  /*6690*/  IMAD.MOV.U32 R9, RZ, RZ, R5 ;  /* 0x000000ffff097224 */ /* 0x000fe200078e0005 */
[----:B------:R-:W-:Y:S01]  /*66a0*/  ULDC UR11, c[0x0][0x28c] ;  /* 0x0000a300000b7ab9 */ /* 0x000fe20000000800 */
[----:B------:R-:W-:Y:S01]  /*66b0*/  IMAD.MOV.U32 R8, RZ, RZ, R6 ;  /* 0x000000ffff087224 */ /* 0x000fe200078e0006 */
[----:B------:R-:W-:-:S06]  /*66c0*/  ULDC UR12, c[0x0][0x604] ;  /* 0x00018100000c7ab9 */ /* 0x000fcc0000000800 */
.L_x_48:
[----:B------:R-:W-:Y:S05]  /*66d0*/  @!P0 BRA `(.L_x_38) ;  /* 0x0000000000048947 */ /* 0x000fea0003800000 */
[----:B------:R-:W-:Y:S01]  /*66e0*/  BPT.TRAP 0x1 ;  /* 0x000000040000795c */ /* 0x000fe20000300000 */
.L_x_38:
[----:B------:R-:W-:Y:S01]  /*66f0*/  ULEA UR6, UR55, UR51, 0x3 ;  /* 0x0000003337067291 */ /* 0x000fe2000f8e183f */
[----:B------:R-:W-:-:S08]  /*6700*/  SHF.L.U32 R5, R22, 0x1f, RZ ;  /* 0x0000001f16057819 */ /* 0x000fd000000006ff */
[----:B------:R-:W1:Y:S02]  /*6710*/  SYNCS.PHASECHK.TRANS64.TRYWAIT P2, [UR6+0x7200], R5 ;  /* 0x00720005ff0075a7 */ /* 0x000e640008040146 */
[----:B-1----:R-:W-:Y:S05]  /*6720*/  @!P2 BRA `(.L_x_39) ;  /* 0x00000058004ca947 */ /* 0x002fea0003800000 */
.L_x_124:
        /* <DEDUP_REMOVED lines=12> */
.L_x_40:
[C---:B-1----:R-:W-:Y:S01]  /*67f0*/  VIADD R5, R4.reuse, 0x1 ;  /* 0x0000000104057836 */ /* 0x042fe20000000000 */
[C---:B------:R-:W-:Y:S01]  /*6800*/  ISETP.GE.AND P4, PT, R4.reuse, UR11, PT ;  /* 0x0000000b04007c0c */ /* 0x040fe2000bf86270 */
[C---:B------:R-:W-:Y:S01]  /*6810*/  VIADD R6, R4.reuse, 0x8 ;  /* 0x0000000804067836 */ /* 0x040fe20000000000 */
[C---:B------:R-:W-:Y:S01]  /*6820*/  IADD3 R10, R4.reuse, 0x9, RZ ;  /* 0x00000009040a7810 */ /* 0x040fe20007ffe0ff */
[C---:B------:R-:W-:Y:S01]  /*6830*/  VIADD R99, R4.reuse, 0x79 ;  /* 0x0000007904637836 */ /* 0x040fe20000000000 */
[----:B------:R-:W-:Y:S01]  /*6840*/  ISETP.GE.AND P3, PT, R5, UR11, PT ;  /* 0x0000000b05007c0c */ /* 0x000fe2000bf66270 */
[----:B------:R-:W-:Y:S01]  /*6850*/  VIADD R5, R4, 0x10 ;  /* 0x0000001004057836 */ /* 0x000fe20000000000 */
[----:B------:R-:W-:Y:S01]  /*6860*/  ISETP.GE.AND P2, PT, R6, UR11, PT ;  /* 0x0000000b06007c0c */ /* 0x000fe2000bf46270 */
[----:B------:R-:W-:Y:S01]  /*6870*/  VIADD R6, R4, 0x11 ;  /* 0x0000001104067836 */ /* 0x000fe20000000000 */
[----:B------:R-:W-:Y:S01]  /*6880*/  FSEL R24, R24, -INF , !P4 ;  /* 0xff80000018187808 */ /* 0x000fe20006000000 */
[----:B------:R-:W-:Y:S01]  /*6890*/  ULEA UR6, UR55, UR51, 0x3 ;  /* 0x0000003337067291 */ /* 0x000fe2000f8e183f */
[----:B------:R-:W-:-:S02]  /*68a0*/  ISETP.GE.AND P6, PT, R5, UR11, PT ;  /* 0x0000000b05007c0c */ /* 0x000fc4000bfc6270 */
[----:B------:R-:W-:Y:S01]  /*68b0*/  FSEL R5, R26, -INF , !P4 ;  /* 0xff8000001a057808 */ /* 0x000fe20006000000 */
[----:B------:R-:W-:Y:S01]  /*68c0*/  VIADD R26, R4, 0x71 ;  /* 0x00000071041a7836 */ /* 0x000fe20000000000 */
[----:B------:R-:W-:Y:S01]  /*68d0*/  ISETP.GE.AND P4, PT, R6, UR11, PT ;  /* 0x0000000b06007c0c */ /* 0x000fe2000bf86270 */
[----:B------:R-:W-:Y:S01]  /*68e0*/  VIADD R6, R4, 0x18 ;  /* 0x0000001804067836 */ /* 0x000fe20000000000 */
[----:B------:R-:W-:Y:S01]  /*68f0*/  ISETP.GE.AND P5, PT, R10, UR11, PT ;  /* 0x0000000b0a007c0c */ /* 0x000fe2000bfa6270 */
[C---:B------:R-:W-:Y:S01]  /*6900*/  VIADD R10, R4.reuse, 0x19 ;  /* 0x00000019040a7836 */ /* 0x040fe20000000000 */
[----:B------:R-:W-:Y:S01]  /*6910*/  FSEL R11, R25, -INF , !P3 ;  /* 0xff800000190b7808 */ /* 0x000fe20005800000 */
[----:B------:R-:W-:Y:S01]  /*6920*/  VIADD R25, R4, 0x60 ;  /* 0x0000006004197836 */ /* 0x000fe20000000000 */
[----:B------:R-:W-:Y:S02]  /*6930*/  FSEL R27, R27, -INF , !P3 ;  /* 0xff8000001b1b7808 */ /* 0x000fe40005800000 */
[----:B------:R-:W-:-:S02]  /*6940*/  ISETP.GE.AND P3, PT, R6, UR11, PT ;  /* 0x0000000b06007c0c */ /* 0x000fc4000bf66270 */
[----:B------:R-:W-:Y:S02]  /*6950*/  IADD3 R6, R4, 0x20, RZ ;  /* 0x0000002004067810 */ /* 0x000fe40007ffe0ff */
[----:B------:R-:W-:Y:S02]  /*6960*/  FSEL R28, R28, -INF , !P2 ;  /* 0xff8000001c1c7808 */ /* 0x000fe40005000000 */
[----:B------:R-:W-:Y:S02]  /*6970*/  FSEL R30, R30, -INF , !P2 ;  /* 0xff8000001e1e7808 */ /* 0x000fe40005000000 */
[----:B------:R-:W-:Y:S01]  /*6980*/  ISETP.GE.AND P2, PT, R10, UR11, PT ;  /* 0x0000000b0a007c0c */ /* 0x000fe2000bf46270 */
[C---:B------:R-:W-:Y:S01]  /*6990*/  VIADD R10, R4.reuse, 0x21 ;  /* 0x00000021040a7836 */ /* 0x040fe20000000000 */
[----:B------:R-:W-:Y:S01]  /*69a0*/  FSEL R13, R29, -INF , !P5 ;  /* 0xff8000001d0d7808 */ /* 0x000fe20006800000 */
[----:B------:R-:W-:Y:S01]  /*69b0*/  VIADD R29, R4, 0x78 ;  /* 0x00000078041d7836 */ /* 0x000fe20000000000 */
[----:B------:R-:W-:-:S02]  /*69c0*/  FSEL R31, R31, -INF , !P5 ;  /* 0xff8000001f1f7808 */ /* 0x000fc40006800000 */
[----:B------:R-:W-:Y:S02]  /*69d0*/  ISETP.GE.AND P5, PT, R6, UR11, PT ;  /* 0x0000000b06007c0c */ /* 0x000fe4000bfa6270 */
[----:B------:R-:W-:Y:S02]  /*69e0*/  FMNMX R6, R5, R8, !PT ;  /* 0x0000000805067209 */ /* 0x000fe40007800000 */
[----:B------:R-:W-:Y:S02]  /*69f0*/  FSEL R32, R32, -INF , !P6 ;  /* 0xff80000020207808 */ /* 0x000fe40007000000 */
[----:B------:R-:W-:Y:S02]  /*6a00*/  FSEL R34, R34, -INF , !P6 ;  /* 0xff80000022227808 */ /* 0x000fe40007000000 */
[----:B------:R-:W-:Y:S01]  /*6a10*/  ISETP.GE.AND P6, PT, R10, UR11, PT ;  /* 0x0000000b0a007c0c */ /* 0x000fe2000bfc6270 */
[----:B------:R-:W-:Y:S01]  /*6a20*/  VIADD R10, R4, 0x28 ;  /* 0x00000028040a7836 */ /* 0x000fe20000000000 */
[----:B------:R-:W-:-:S02]  /*6a30*/  FMNMX R15, R27, R6, !PT ;  /* 0x000000061b0f7209 */ /* 0x000fc40007800000 */
[----:B------:R-:W-:Y:S02]  /*6a40*/  FSEL R33, R33, -INF , !P4 ;  /* 0xff80000021217808 */ /* 0x000fe40006000000 */
[----:B------:R-:W-:Y:S02]  /*6a50*/  FMNMX R6, R30, R15, !PT ;  /* 0x0000000f1e067209 */ /* 0x000fe40007800000 */
[----:B------:R-:W-:Y:S02]  /*6a60*/  FSEL R35, R35, -INF , !P4 ;  /* 0xff80000023237808 */ /* 0x000fe40006000000 */
[----:B------:R-:W-:Y:S01]  /*6a70*/  ISETP.GE.AND P4, PT, R10, UR11, PT ;  /* 0x0000000b0a007c0c */ /* 0x000fe2000bf86270 */
[----:B------:R-:W-:Y:S01]  /*6a80*/  VIADD R10, R4, 0x29 ;  /* 0x00000029040a7836 */ /* 0x000fe20000000000 */
[----:B------:R-:W-:Y:S02]  /*6a90*/  FMNMX R15, R31, R6, !PT ;  /* 0x000000061f0f7209 */ /* 0x000fe40007800000 */
[----:B------:R-:W-:-:S02]  /*6aa0*/  FSEL R36, R36, -INF , !P3 ;  /* 0xff80000024247808 */ /* 0x000fc40005800000 */
[----:B------:R-:W-:Y:S02]  /*6ab0*/  FSEL R38, R38, -INF , !P3 ;  /* 0xff80000026267808 */ /* 0x000fe40005800000 */
[----:B------:R-:W-:Y:S01]  /*6ac0*/  ISETP.GE.AND P3, PT, R10, UR11, PT ;  /* 0x0000000b0a007c0c */ /* 0x000fe2000bf66270 */
[----:B------:R-:W-:Y:S01]  /*6ad0*/  VIADD R10, R4, 0x30 ;  /* 0x00000030040a7836 */ /* 0x000fe20000000000 */
[----:B------:R-:W-:Y:S02]  /*6ae0*/  FMNMX R6, R34, R15, !PT ;  /* 0x0000000f22067209 */ /* 0x000fe40007800000 */
[----:B------:R-:W-:Y:S02]  /*6af0*/  FSEL R37, R37, -INF , !P2 ;  /* 0xff80000025257808 */ /* 0x000fe40005000000 */
[----:B------:R-:W-:Y:S02]  /*6b00*/  FMNMX R15, R35, R6, !PT ;  /* 0x00000006230f7209 */ /* 0x000fe40007800000 */
[----:B------:R-:W-:-:S02]  /*6b10*/  FSEL R39, R39, -INF , !P2 ;  /* 0xff80000027277808 */ /* 0x000fc40005000000 */
[----:B------:R-:W-:Y:S02]  /*6b20*/  ISETP.GE.AND P2, PT, R10, UR11, PT ;  /* 0x0000000b0a007c0c */ /* 0x000fe4000bf46270 */
[----:B------:R-:W-:Y:S02]  /*6b30*/  IADD3 R10, R4, 0x31, RZ ;  /* 0x00000031040a7810 */ /* 0x000fe40007ffe0ff */
[----:B------:R-:W-:Y:S02]  /*6b40*/  FMNMX R6, R38, R15, !PT ;  /* 0x0000000f26067209 */ /* 0x000fe40007800000 */
[----:B------:R-:W-:Y:S02]  /*6b50*/  FSEL R40, R40, -INF , !P5 ;  /* 0xff80000028287808 */ /* 0x000fe40006800000 */
[----:B------:R-:W-:Y:S02]  /*6b60*/  FSEL R42, R42, -INF , !P5 ;  /* 0xff8000002a2a7808 */ /* 0x000fe40006800000 */
[----:B------:R-:W-:Y:S01]  /*6b70*/  ISETP.GE.AND P5, PT, R10, UR11, PT ;  /* 0x0000000b0a007c0c */ /* 0x000fe2000bfa6270 */
[----:B------:R-:W-:Y:S01]  /*6b80*/  VIADD R10, R4, 0x38 ;  /* 0x00000038040a7836 */ /* 0x000fe20000000000 */
[----:B------:R-:W-:-:S02]  /*6b90*/  FMNMX R15, R39, R6, !PT ;  /* 0x00000006270f7209 */ /* 0x000fc40007800000 */
[----:B------:R-:W-:Y:S02]  /*6ba0*/  FSEL R41, R41, -INF , !P6 ;  /* 0xff80000029297808 */ /* 0x000fe40007000000 */
[----:B------:R-:W-:Y:S02]  /*6bb0*/  FSEL R43, R43, -INF , !P6 ;  /* 0xff8000002b2b7808 */ /* 0x000fe40007000000 */
[----:B------:R-:W-:Y:S02]  /*6bc0*/  FMNMX R6, R42, R15, !PT ;  /* 0x0000000f2a067209 */ /* 0x000fe40007800000 */
[----:B------:R-:W-:Y:S01]  /*6bd0*/  ISETP.GE.AND P6, PT, R10, UR11, PT ;  /* 0x0000000b0a007c0c */ /* 0x000fe2000bfc6270 */
[----:B------:R-:W-:Y:S01]  /*6be0*/  VIADD R10, R4, 0x39 ;  /* 0x00000039040a7836 */ /* 0x000fe20000000000 */
[----:B------:R-:W-:Y:S02]  /*6bf0*/  FSEL R46, R46, -INF , !P4 ;  /* 0xff8000002e2e7808 */ /* 0x000fe40006000000 */
[----:B------:R-:W-:-:S02]  /*6c00*/  FMNMX R15, R43, R6, !PT ;  /* 0x000000062b0f7209 */ /* 0x000fc40007800000 */
[----:B------:R-:W-:Y:S02]  /*6c10*/  FSEL R44, R44, -INF , !P4 ;  /* 0xff8000002c2c7808 */ /* 0x000fe40006000000 */
[----:B------:R-:W-:Y:S01]  /*6c20*/  ISETP.GE.AND P4, PT, R10, UR11, PT ;  /* 0x0000000b0a007c0c */ /* 0x000fe2000bf86270 */
[----:B------:R-:W-:Y:S01]  /*6c30*/  VIADD R10, R4, 0x40 ;  /* 0x00000040040a7836 */ /* 0x000fe20000000000 */
[----:B------:R-:W-:Y:S02]  /*6c40*/  FSEL R47, R47, -INF , !P3 ;  /* 0xff8000002f2f7808 */ /* 0x000fe40005800000 */
[----:B------:R-:W-:Y:S02]  /*6c50*/  FMNMX R6, R46, R15, !PT ;  /* 0x0000000f2e067209 */ /* 0x000fe40007800000 */
[----:B------:R-:W-:Y:S02]  /*6c60*/  FSEL R45, R45, -INF , !P3 ;  /* 0xff8000002d2d7808 */ /* 0x000fe40005800000 */
[----:B------:R-:W-:-:S02]  /*6c70*/  FSEL R50, R50, -INF , !P2 ;  /* 0xff80000032327808 */ /* 0x000fc40005000000 */
[----:B------:R-:W-:Y:S02]  /*6c80*/  FMNMX R15, R47, R6, !PT ;  /* 0x000000062f0f7209 */ /* 0x000fe40007800000 */
[----:B------:R-:W-:Y:S01]  /*6c90*/  ISETP.GE.AND P3, PT, R10, UR11, PT ;  /* 0x0000000b0a007c0c */ /* 0x000fe2000bf66270 */
[----:B------:R-:W-:Y:S01]  /*6ca0*/  VIADD R10, R4, 0x41 ;  /* 0x00000041040a7836 */ /* 0x000fe20000000000 */
[----:B------:R-:W-:Y:S02]  /*6cb0*/  FSEL R51, R51, -INF , !P5 ;  /* 0xff80000033337808 */ /* 0x000fe40006800000 */
[----:B------:R-:W-:Y:S02]  /*6cc0*/  FMNMX R6, R50, R15, !PT ;  /* 0x0000000f32067209 */ /* 0x000fe40007800000 */
[----:B------:R-:W-:Y:S02]  /*6cd0*/  FSEL R48, R48, -INF , !P2 ;  /* 0xff80000030307808 */ /* 0x000fe40005000000 */
[----:B------:R-:W-:-:S02]  /*6ce0*/  ISETP.GE.AND P2, PT, R10, UR11, PT ;  /* 0x0000000b0a007c0c */ /* 0x000fc4000bf46270 */
[----:B------:R-:W-:Y:S02]  /*6cf0*/  IADD3 R10, R4, 0x48, RZ ;  /* 0x00000048040a7810 */ /* 0x000fe40007ffe0ff */
[----:B------:R-:W-:Y:S02]  /*6d00*/  FSEL R54, R54, -INF , !P6 ;  /* 0xff80000036367808 */ /* 0x000fe40007000000 */
[----:B------:R-:W-:Y:S02]  /*6d10*/  FMNMX R15, R51, R6, !PT ;  /* 0x00000006330f7209 */ /* 0x000fe40007800000 */
[----:B------:R-:W-:Y:S02]  /*6d20*/  FSEL R49, R49, -INF , !P5 ;  /* 0xff80000031317808 */ /* 0x000fe40006800000 */
[----:B------:R-:W-:Y:S01]  /*6d30*/  ISETP.GE.AND P5, PT, R10, UR11, PT ;  /* 0x0000000b0a007c0c */ /* 0x000fe2000bfa6270 */
[----:B------:R-:W-:Y:S01]  /*6d40*/  VIADD R10, R4, 0x49 ;  /* 0x00000049040a7836 */ /* 0x000fe20000000000 */
[----:B------:R-:W-:-:S02]  /*6d50*/  FSEL R55, R55, -INF , !P4 ;  /* 0xff80000037377808 */ /* 0x000fc40006000000 */
[----:B------:R-:W-:Y:S02]  /*6d60*/  FMNMX R6, R54, R15, !PT ;  /* 0x0000000f36067209 */ /* 0x000fe40007800000 */
        /* <DEDUP_REMOVED lines=8> */
[----:B------:R-:W-:Y:S01]  /*6df0*/  ISETP.GE.AND P4, PT, R10, UR11, PT ;  /* 0x0000000b0a007c0c */ /* 0x000fe2000bf86270 */
[----:B------:R-:W-:Y:S01]  /*6e00*/  VIADD R10, R4, 0x51 ;  /* 0x00000051040a7836 */ /* 0x000fe20000000000 */
[----:B------:R-:W-:Y:S02]  /*6e10*/  FSEL R62, R62, -INF , !P5 ;  /* 0xff8000003e3e7808 */ /* 0x000fe40006800000 */
[----:B------:R-:W-:Y:S02]  /*6e20*/  FMNMX R15, R59, R6, !PT ;  /* 0x000000063b0f7209 */ /* 0x000fe40007800000 */
        /* <DEDUP_REMOVED lines=8> */
[----:B------:R-:W-:Y:S01]  /*6eb0*/  ISETP.GE.AND P2, PT, R10, UR11, PT ;  /* 0x0000000b0a007c0c */ /* 0x000fe2000bf46270 */
[C---:B------:R-:W-:Y:S01]  /*6ec0*/  VIADD R10, R4.reuse, 0x61 ;  /* 0x00000061040a7836 */ /* 0x040fe20000000000 */
[----:B------:R-:W-:Y:S02]  /*6ed0*/  IADD3 R21, R4, 0x59, RZ ;  /* 0x0000005904157810 */ /* 0x000fe40007ffe0ff */
[----:B------:R-:W-:Y:S02]  /*6ee0*/  FSEL R67, R67, -INF , !P3 ;  /* 0xff80000043437808 */ /* 0x000fe40005800000 */
[----:B------:R-:W-:Y:S02]  /*6ef0*/  FMNMX R6, R66, R15, !PT ;  /* 0x0000000f42067209 */ /* 0x000fe40007800000 */
[----:B------:R-:W-:Y:S02]  /*6f00*/  P2R R98, PR, RZ, 0x2 ;  /* 0x00000002ff627803 */ /* 0x000fe40000000000 */
[----:B------:R-:W-:-:S02]  /*6f10*/  ISETP.GE.AND P1, PT, R21, UR11, PT ;  /* 0x0000000b15007c0c */ /* 0x000fc4000bf26270 */
[----:B------:R-:W-:Y:S02]  /*6f20*/  FSEL R70, R70, -INF , !P2 ;  /* 0xff80000046467808 */ /* 0x000fe40005000000 */
[----:B------:R-:W-:Y:S02]  /*6f30*/  FMNMX R15, R67, R6, !PT ;  /* 0x00000006430f7209 */ /* 0x000fe40007800000 */
[----:B------:R-:W-:Y:S02]  /*6f40*/  P2R R97, PR, RZ, 0x1 ;  /* 0x00000001ff617803 */ /* 0x000fe40000000000 */
[----:B------:R-:W-:Y:S02]  /*6f50*/  FSEL R60, R60, -INF , !P5 ;  /* 0xff8000003c3c7808 */ /* 0x000fe40006800000 */
[----:B------:R-:W-:Y:S01]  /*6f60*/  ISETP.GE.AND P0, PT, R10, UR11, PT ;  /* 0x0000000b0a007c0c */ /* 0x000fe2000bf06270 */
[----:B------:R-:W-:Y:S01]  /*6f70*/  VIADD R10, R4, 0x68 ;  /* 0x00000068040a7836 */ /* 0x000fe20000000000 */
[----:B------:R-:W-:-:S02]  /*6f80*/  ISETP.GE.AND P5, PT, R25, UR11, PT ;  /* 0x0000000b19007c0c */ /* 0x000fc4000bfa6270 */
[----:B------:R-:W-:Y:S02]  /*6f90*/  FSEL R71, R71, -INF , !P1 ;  /* 0xff80000047477808 */ /* 0x000fe40004800000 */
[----:B------:R-:W-:Y:S02]  /*6fa0*/  FMNMX R6, R70, R15, !PT ;  /* 0x0000000f46067209 */ /* 0x000fe40007800000 */
[----:B------:R-:W-:Y:S02]  /*6fb0*/  FSEL R74, R74, -INF , !P5 ;  /* 0xff8000004a4a7808 */ /* 0x000fe40006800000 */
[----:B------:R-:W-:Y:S02]  /*6fc0*/  FMNMX R15, R71, R6, !PT ;  /* 0x00000006470f7209 */ /* 0x000fe40007800000 */
[----:B------:R-:W-:Y:S01]  /*6fd0*/  ISETP.GE.AND P1, PT, R10, UR11, PT ;  /* 0x0000000b0a007c0c */ /* 0x000fe2000bf26270 */
[----:B------:R-:W-:Y:S01]  /*6fe0*/  VIADD R10, R4, 0x69 ;  /* 0x00000069040a7836 */ /* 0x000fe20000000000 */
[----:B------:R-:W-:-:S02]  /*6ff0*/  FSEL R75, R75, -INF , !P0 ;  /* 0xff8000004b4b7808 */ /* 0x000fc40004000000 */
[----:B------:R-:W-:Y:S02]  /*7000*/  FMNMX R6, R74, R15, !PT ;  /* 0x0000000f4a067209 */ /* 0x000fe40007800000 */
[----:B------:R-:W-:Y:S02]  /*7010*/  FSEL R68, R68, -INF , !P2 ;  /* 0xff80000044447808 */ /* 0x000fe40005000000 */
[----:B------:R-:W-:Y:S02]  /*7020*/  ISETP.GE.AND P2, PT, R10, UR11, PT ;  /* 0x0000000b0a007c0c */ /* 0x000fe4000bf46270 */
[----:B------:R-:W-:Y:S02]  /*7030*/  IADD3 R10, R4, 0x70, RZ ;  /* 0x00000070040a7810 */ /* 0x000fe40007ffe0ff */
[----:B------:R-:W-:Y:S02]  /*7040*/  FSEL R78, R78, -INF , !P1 ;  /* 0xff8000004e4e7808 */ /* 0x000fe40004800000 */
[----:B------:R-:W-:-:S02]  /*7050*/  FMNMX R15, R75, R6, !PT ;  /* 0x000000064b0f7209 */ /* 0x000fc40007800000 */
[----:B------:R-:W-:Y:S02]  /*7060*/  FSEL R65, R65, -INF , !P3 ;  /* 0xff80000041417808 */ /* 0x000fe40005800000 */
[----:B------:R-:W-:Y:S02]  /*7070*/  FSEL R79, R79, -INF , !P2 ;  /* 0xff8000004f4f7808 */ /* 0x000fe40005000000 */
[----:B------:R-:W-:Y:S02]  /*7080*/  FMNMX R6, R78, R15, !PT ;  /* 0x0000000f4e067209 */ /* 0x000fe40007800000 */
[----:B------:R-:W-:Y:S02]  /*7090*/  ISETP.GE.AND P3, PT, R10, UR11, PT ;  /* 0x0000000b0a007c0c */ /* 0x000fe4000bf66270 */
[----:B------:R-:W-:Y:S02]  /*70a0*/  FSEL R64, R64, -INF , !P4 ;  /* 0xff80000040407808 */ /* 0x000fe40006000000 */
[----:B------:R-:W-:-:S02]  /*70b0*/  FSEL R82, R82, -INF , !P3 ;  /* 0xff80000052527808 */ /* 0x000fc40005800000 */
[----:B------:R-:W-:Y:S02]  /*70c0*/  FMNMX R15, R79, R6, !PT ;  /* 0x000000064f0f7209 */ /* 0x000fe40007800000 */
[----:B------:R-:W-:Y:S02]  /*70d0*/  ISETP.GE.AND P4, PT, R26, UR11, PT ;  /* 0x0000000b1a007c0c */ /* 0x000fe4000bf86270 */
[----:B------:R-:W-:Y:S02]  /*70e0*/  FMNMX R6, R82, R15, !PT ;  /* 0x0000000f52067209 */ /* 0x000fe40007800000 */
[----:B------:R-:W-:Y:S02]  /*70f0*/  FSEL R83, R83, -INF , !P4 ;  /* 0xff80000053537808 */ /* 0x000fe40006000000 */
[----:B------:R-:W-:Y:S02]  /*7100*/  ISETP.GE.AND P5, PT, R29, UR11, PT ;  /* 0x0000000b1d007c0c */ /* 0x000fe4000bfa6270 */
[----:B------:R-:W-:-:S02]  /*7110*/  FSEL R61, R61, -INF , !P6 ;  /* 0xff8000003d3d7808 */ /* 0x000fc40007000000 */
[----:B------:R-:W-:Y:S02]  /*7120*/  FSEL R86, R86, -INF , !P5 ;  /* 0xff80000056567808 */ /* 0x000fe40006800000 */
[----:B------:R-:W-:Y:S02]  /*7130*/  FMNMX R15, R83, R6, !PT ;  /* 0x00000006530f7209 */ /* 0x000fe40007800000 */
[----:B------:R-:W-:Y:S02]  /*7140*/  ISETP.GE.AND P6, PT, R99, UR11, PT ;  /* 0x0000000b63007c0c */ /* 0x000fe4000bfc6270 */
[----:B------:R-:W-:Y:S02]  /*7150*/  FMNMX R6, R86, R15, !PT ;  /* 0x0000000f56067209 */ /* 0x000fe40007800000 */
[----:B------:R-:W-:Y:S02]  /*7160*/  FSEL R87, R87, -INF , !P6 ;  /* 0xff80000057577808 */ /* 0x000fe40007000000 */
[----:B------:R-:W-:-:S02]  /*7170*/  P2R R14, PR, RZ, 0x2 ;  /* 0x00000002ff0e7803 */ /* 0x000fc40000000000 */
[----:B------:R-:W-:Y:S02]  /*7180*/  FMNMX R10, R87, R6, !PT ;  /* 0x00000006570a7209 */ /* 0x000fe40007800000 */
[----:B------:R-:W-:Y:S02]  /*7190*/  ISETP.GE.AND P1, PT, R21, UR11, PT ;  /* 0x0000000b15007c0c */ /* 0x000fe4000bf26270 */
[----:B------:R-:W-:Y:S01]  /*71a0*/  P2R R12, PR, RZ, 0x4 ;  /* 0x00000004ff0c7803 */ /* 0x000fe20000000000 */
[----:B------:R-:W1:Y:S01]  /*71b0*/  SHFL.BFLY PT, R15, R10, 0x1, 0x1f ;  /* 0x0c201f000a0f7f89 */ /* 0x000e6200000e0000 */
[----:B------:R-:W-:Y:S02]  /*71c0*/  FSEL R69, R69, -INF , !P1 ;  /* 0xff80000045457808 */ /* 0x000fe40004800000 */
[----:B------:R-:W-:Y:S02]  /*71d0*/  ISETP.NE.AND P1, PT, R14, RZ, PT ;  /* 0x000000ff0e00720c */ /* 0x000fe40003f25270 */
[----:B------:R-:W-:-:S02]  /*71e0*/  P2R R20, PR, RZ, 0x1 ;  /* 0x00000001ff147803 */ /* 0x000fc40000000000 */
[----:B------:R-:W-:Y:S02]  /*71f0*/  FSEL R76, R76, -INF , !P1 ;  /* 0xff8000004c4c7808 */ /* 0x000fe40004800000 */
[----:B------:R-:W-:Y:S02]  /*7200*/  ISETP.NE.AND P1, PT, R98, RZ, PT ;  /* 0x000000ff6200720c */ /* 0x000fe40003f25270 */
[----:B------:R-:W-:Y:S02]  /*7210*/  ISETP.GE.AND P0, PT, R25, UR11, PT ;  /* 0x0000000b19007c0c */ /* 0x000fe4000bf06270 */
[----:B------:R-:W-:Y:S02]  /*7220*/  FSEL R80, R80, -INF , !P3 ;  /* 0xff80000050507808 */ /* 0x000fe40005800000 */
[----:B------:R-:W-:Y:S02]  /*7230*/  FSEL R81, R81, -INF , !P4 ;  /* 0xff80000051517808 */ /* 0x000fe40006000000 */
[----:B------:R-:W-:-:S02]  /*7240*/  FSEL R84, R84, -INF , !P5 ;  /* 0xff80000054547808 */ /* 0x000fc40006800000 */
[----:B------:R-:W-:Y:S02]  /*7250*/  FSEL R85, R85, -INF , !P6 ;  /* 0xff80000055557808 */ /* 0x000fe40007000000 */
[----:B------:R-:W-:Y:S02]  /*7260*/  FSEL R72, R72, -INF , !P0 ;  /* 0xff80000048487808 */ /* 0x000fe40004000000 */
[----:B------:R-:W-:Y:S02]  /*7270*/  ISETP.NE.AND P0, PT, R20, RZ, PT ;  /* 0x000000ff1400720c */ /* 0x000fe40003f05270 */
[----:B-1----:R-:W-:Y:S02]  /*7280*/  FMNMX R15, R10, R15, !PT ;  /* 0x0000000f0a0f7209 */ /* 0x002fe40007800000 */
[----:B------:R-:W-:Y:S02]  /*7290*/  FMNMX R10, R24, R9, !PT ;  /* 0x00000009180a7209 */ /* 0x000fe40007800000 */
[----:B------:R-:W-:Y:S01]  /*72a0*/  FSEL R73, R73, -INF , !P0 ;  /* 0xff80000049497808 */ /* 0x000fe20004000000 */
[----:B------:R-:W1:Y:S01]  /*72b0*/  SHFL.BFLY PT, R6, R15, 0x2, 0x1f ;  /* 0x0c401f000f067f89 */ /* 0x000e6200000e0000 */
[----:B------:R-:W-:-:S02]  /*72c0*/  ISETP.NE.AND P0, PT, R97, RZ, PT ;  /* 0x000000ff6100720c */ /* 0x000fc40003f05270 */
[----:B-1----:R-:W-:-:S04]  /*72d0*/  FMNMX R6, R15, R6, !PT ;  /* 0x000000060f067209 */ /* 0x002fc80007800000 */
[----:B------:R-:W-:-:S04]  /*72e0*/  FSETP.NEU.AND P2, PT, R6, -INF , PT ;  /* 0xff8000000600780b */ /* 0x000fc80003f4d000 */
[----:B------:R-:W-:Y:S02]  /*72f0*/  FSEL R21, R6, RZ, P2 ;  /* 0x000000ff06157208 */ /* 0x000fe40001000000 */
[----:B------:R-:W-:-:S03]  /*7300*/  ISETP.NE.AND P2, PT, R12, RZ, PT ;  /* 0x000000ff0c00720c */ /* 0x000fc60003f45270 */
[----:B------:R-:W-:Y:S01]  /*7310*/  FMUL R98, R21, UR12 ;  /* 0x0000000c15627c20 */ /* 0x000fe20008400000 */
[----:B------:R-:W-:-:S03]  /*7320*/  FSEL R77, R77, -INF , !P2 ;  /* 0xff8000004d4d7808 */ /* 0x000fc60005000000 */
[--C-:B------:R-:W-:Y:S01]  /*7330*/  FFMA R25, R5, UR12, -R98.reuse ;  /* 0x0000000c05197c23 */ /* 0x100fe20008000862 */
[----:B------:R-:W-:Y:S01]  /*7340*/  FMNMX R5, R11, R10, !PT ;  /* 0x0000000a0b057209 */ /* 0x000fe20007800000 */
[--C-:B------:R-:W-:Y:S01]  /*7350*/  FFMA R14, R27, UR12, -R98.reuse ;  /* 0x0000000c1b0e7c23 */ /* 0x100fe20008000862 */
[--C-:B------:R-:W-:Y:S01]  /*7360*/  FFMA R27, R30, UR12, -R98.reuse ;  /* 0x0000000c1e1b7c23 */ /* 0x100fe20008000862 */
        /* <DEDUP_REMOVED lines=21> */
[--C-:B------:R-:W-:Y:S01]  /*74c0*/  FFMA R43, R54, UR12, -R98.reuse ;  /* 0x0000000c362b7c23 */ /* 0x100fe20008000862 */
[----:B------:R-:W-:Y:S01]  /*74d0*/  @!P4 FMUL R27, R27, 0.5 ;  /* 0x3f0000001b1bc820 */ /* 0x000fe20000400000 */
[----:B------:R-:W-:Y:S01]  /*74e0*/  FMNMX R5, R37, R10, !PT ;  /* 0x0000000a25057209 */ /* 0x000fe20007800000 */
[--C-:B------:R-:W-:Y:S01]  /*74f0*/  FFMA R54, R62, UR12, -R98.reuse ;  /* 0x0000000c3e367c23 */ /* 0x100fe20008000862 */
[--C-:B------:R-:W-:Y:S01]  /*7500*/  FFMA R51, R63, UR12, -R98.reuse ;  /* 0x0000000c3f337c23 */ /* 0x100fe20008000862 */
[----:B------:R-:W-:Y:S01]  /*7510*/  @!P5 FMUL R31, R31, 0.5 ;  /* 0x3f0000001f1fd820 */ /* 0x000fe20000400000 */
[----:B------:R-:W-:Y:S01]  /*7520*/  FMNMX R12, R40, R5, !PT ;  /* 0x00000005280c7209 */ /* 0x000fe20007800000 */
[----:B------:R2:W3:Y:S01]  /*7530*/  MUFU.EX2 R10, R14 ;  /* 0x0000000e000a7308 */ /* 0x0004e20000000800 */
[--C-:B------:R-:W-:Y:S01]  /*7540*/  FFMA R62, R70, UR12, -R98.reuse ;  /* 0x0000000c463e7c23 */ /* 0x100fe20008000862 */
[----:B------:R-:W-:Y:S01]  /*7550*/  @!P6 FMUL R29, R29, 0.5 ;  /* 0x3f0000001d1de820 */ /* 0x000fe20000400000 */
[----:B------:R-:W-:Y:S01]  /*7560*/  FMNMX R5, R41, R12, !PT ;  /* 0x0000000c29057209 */ /* 0x000fe20007800000 */
[--C-:B------:R-:W-:Y:S01]  /*7570*/  FFMA R63, R75, UR12, -R98.reuse ;  /* 0x0000000c4b3f7c23 */ /* 0x100fe20008000862 */
[--C-:B------:R-:W-:Y:S01]  /*7580*/  FFMA R70, R78, UR12, -R98.reuse ;  /* 0x0000000c4e467c23 */ /* 0x100fe20008000862 */
[--C-:B------:R-:W-:Y:S01]  /*7590*/  FFMA R87, R87, UR12, -R98.reuse ;  /* 0x0000000c57577c23 */ /* 0x100fe20008000862 */
[----:B------:R-:W-:Y:S01]  /*75a0*/  FFMA R78, R86, UR12, -R98 ;  /* 0x0000000c564e7c23 */ /* 0x000fe20008000862 */
[----:B------:R-:W4:Y:S01]  /*75b0*/  MUFU.EX2 R27, R27 ;  /* 0x0000001b001b7308 */ /* 0x000f220000000800 */
[----:B-1----:R-:W-:Y:S01]  /*75c0*/  @!P2 FMUL R25, R25, R25 ;  /* 0x000000191919a220 */ /* 0x002fe20000400000 */
[----:B------:R-:W-:-:S02]  /*75d0*/  FSETP.GEU.AND P2, PT, R35, -126, PT ;  /* 0xc2fc00002300780b */ /* 0x000fc40003f4e000 */
[----:B--2---:R-:W-:-:S04]  /*75e0*/  FMNMX R14, R44, R5, !PT ;  /* 0x000000052c0e7209 */ /* 0x004fc80007800000 */
[----:B------:R-:W-:Y:S01]  /*75f0*/  FMNMX R5, R45, R14, !PT ;  /* 0x0000000e2d057209 */ /* 0x000fe20007800000 */
[----:B------:R-:W1:Y:S01]  /*7600*/  MUFU.EX2 R12, R31 ;  /* 0x0000001f000c7308 */ /* 0x000e620000000800 */
[----:B---3--:R-:W-:Y:S01]  /*7610*/  @!P3 FMUL R10, R10, R10 ;  /* 0x0000000a0a0ab220 */ /* 0x008fe20000400000 */
[----:B------:R-:W-:Y:S02]  /*7620*/  FSETP.GEU.AND P3, PT, R38, -126, PT ;  /* 0xc2fc00002600780b */ /* 0x000fe40003f6e000 */
[----:B------:R-:W-:Y:S02]  /*7630*/  FMNMX R14, R48, R5, !PT ;  /* 0x00000005300e7209 */ /* 0x000fe40007800000 */
[----:B------:R-:W-:Y:S02]  /*7640*/  @!P2 FMUL R35, R35, 0.5 ;  /* 0x3f0000002323a820 */ /* 0x000fe40000400000 */
[----:B------:R-:W-:Y:S01]  /*7650*/  FMNMX R5, R49, R14, !PT ;  /* 0x0000000e31057209 */ /* 0x000fe20007800000 */
[----:B------:R-:W2:Y:S01]  /*7660*/  MUFU.EX2 R29, R29 ;  /* 0x0000001d001d7308 */ /* 0x000ea20000000800 */
[----:B----4-:R-:W-:Y:S01]  /*7670*/  @!P4 FMUL R27, R27, R27 ;  /* 0x0000001b1b1bc220 */ /* 0x010fe20000400000 */
[----:B------:R-:W-:-:S02]  /*7680*/  FSETP.GEU.AND P4, PT, R39, -126, PT ;  /* 0xc2fc00002700780b */ /* 0x000fc40003f8e000 */
[----:B------:R-:W-:Y:S02]  /*7690*/  FMNMX R20, R52, R5, !PT ;  /* 0x0000000534147209 */ /* 0x000fe40007800000 */
[----:B------:R-:W-:Y:S02]  /*76a0*/  @!P3 FMUL R38, R38, 0.5 ;  /* 0x3f0000002626b820 */ /* 0x000fe40000400000 */
[----:B------:R3:W4:Y:S01]  /*76b0*/  MUFU.EX2 R14, R35 ;  /* 0x00000023000e7308 */ /* 0x0007220000000800 */
[----:B-1----:R-:W-:Y:S01]  /*76c0*/  @!P5 FMUL R12, R12, R12 ;  /* 0x0000000c0c0cd220 */ /* 0x002fe20000400000 */
[----:B------:R-:W-:Y:S02]  /*76d0*/  FSETP.GEU.AND P5, PT, R15, -126, PT ;  /* 0xc2fc00000f00780b */ /* 0x000fe40003fae000 */
[----:B------:R-:W-:-:S03]  /*76e0*/  FMNMX R5, R53, R20, !PT ;  /* 0x0000001435057209 */ /* 0x000fc60007800000 */
[----:B------:R-:W-:Y:S01]  /*76f0*/  @!P4 FMUL R39, R39, 0.5 ;  /* 0x3f0000002727c820 */ /* 0x000fe20000400000 */
[----:B------:R1:W5:Y:S01]  /*7700*/  MUFU.EX2 R31, R38 ;  /* 0x00000026001f7308 */ /* 0x0003620000000800 */
[--C-:B---3--:R-:W-:Y:S01]  /*7710*/  FFMA R35, R46, UR12, -R98.reuse ;  /* 0x0000000c2e237c23 */ /* 0x108fe20008000862 */
[----:B--2---:R-:W-:Y:S01]  /*7720*/  @!P6 FMUL R29, R29, R29 ;  /* 0x0000001d1d1de220 */ /* 0x004fe20000400000 */
[----:B------:R-:W-:Y:S01]  /*7730*/  FSETP.GEU.AND P6, PT, R34, -126, PT ;  /* 0xc2fc00002200780b */ /* 0x000fe20003fce000 */
[--C-:B------:R-:W-:Y:S01]  /*7740*/  FFMA R46, R55, UR12, -R98.reuse ;  /* 0x0000000c372e7c23 */ /* 0x100fe20008000862 */
[----:B------:R-:W-:Y:S01]  /*7750*/  FMNMX R26, R56, R5, !PT ;  /* 0x00000005381a7209 */ /* 0x000fe20007800000 */
[--C-:B------:R-:W-:Y:S01]  /*7760*/  FFMA R55, R67, UR12, -R98.reuse ;  /* 0x0000000c43377c23 */ /* 0x100fe20008000862 */
[----:B------:R-:W-:Y:S01]  /*7770*/  @!P5 FMUL R15, R15, 0.5 ;  /* 0x3f0000000f0fd820 */ /* 0x000fe20000400000 */
[----:B------:R2:W3:Y:S01]  /*7780*/  MUFU.EX2 R20, R39 ;  /* 0x0000002700147308 */ /* 0x0004e20000000800 */
[----:B----4-:R-:W-:Y:S01]  /*7790*/  @!P2 FMUL R14, R14, R14 ;  /* 0x0000000e0e0ea220 */ /* 0x010fe20000400000 */
[----:B------:R-:W-:Y:S01]  /*77a0*/  FSETP.GEU.AND P2, PT, R35, -126, PT ;  /* 0xc2fc00002300780b */ /* 0x000fe20003f4e000 */
[--C-:B-1----:R-:W-:Y:S01]  /*77b0*/  FFMA R38, R47, UR12, -R98.reuse ;  /* 0x0000000c2f267c23 */ /* 0x102fe20008000862 */
[----:B------:R-:W-:Y:S01]  /*77c0*/  FMNMX R5, R57, R26, !PT ;  /* 0x0000001a39057209 */ /* 0x000fe20007800000 */
[--C-:B------:R-:W-:Y:S01]  /*77d0*/  FFMA R47, R59, UR12, -R98.reuse ;  /* 0x0000000c3b2f7c23 */ /* 0x100fe20008000862 */
[--C-:B------:R-:W-:Y:S01]  /*77e0*/  FFMA R59, R71, UR12, -R98.reuse ;  /* 0x0000000c473b7c23 */ /* 0x100fe20008000862 */
[--C-:B------:R-:W-:Y:S01]  /*77f0*/  FFMA R67, R79, UR12, -R98.reuse ;  /* 0x0000000c4f437c23 */ /* 0x100fe20008000862 */
[----:B------:R-:W1:Y:S01]  /*7800*/  MUFU.EX2 R15, R15 ;  /* 0x0000000f000f7308 */ /* 0x000e620000000800 */
[----:B-----5:R-:W-:Y:S01]  /*7810*/  @!P3 FMUL R31, R31, R31 ;  /* 0x0000001f1f1fb220 */ /* 0x020fe20000400000 */
[----:B------:R-:W-:Y:S01]  /*7820*/  FSETP.GEU.AND P3, PT, R38, -126, PT ;  /* 0xc2fc00002600780b */ /* 0x000fe20003f6e000 */
[----:B------:R-:W-:Y:S01]  /*7830*/  @!P6 FMUL R34, R34, 0.5 ;  /* 0x3f0000002222e820 */ /* 0x000fe20000400000 */
[--C-:B--2---:R-:W-:Y:S01]  /*7840*/  FFMA R39, R50, UR12, -R98.reuse ;  /* 0x0000000c32277c23 */ /* 0x104fe20008000862 */
        /* <DEDUP_REMOVED lines=10> */
[----:B------:R-:W-:Y:S01]  /*78f0*/  @!P3 FMUL R38, R38, 0.5 ;  /* 0x3f0000002626b820 */ /* 0x000fe20000400000 */
[----:B------:R-:W-:Y:S01]  /*7900*/  FMNMX R26, R64, R5, !PT ;  /* 0x00000005401a7209 */ /* 0x000fe20007800000 */
[----:B-1----:R-:W-:Y:S01]  /*7910*/  @!P5 FMUL R15, R15, R15 ;  /* 0x0000000f0f0fd220 */ /* 0x002fe20000400000 */
[----:B------:R-:W-:Y:S01]  /*7920*/  FSETP.GEU.AND P5, PT, R42, -126, PT ;  /* 0xc2fc00002a00780b */ /* 0x000fe20003fae000 */
[----:B------:R-:W1:Y:S01]  /*7930*/  MUFU.EX2 R35, R35 ;  /* 0x0000002300237308 */ /* 0x000e620000000800 */
[----:B------:R-:W-:Y:S01]  /*7940*/  FMNMX R5, R65, R26, !PT ;  /* 0x0000001a41057209 */ /* 0x000fe20007800000 */
[----:B------:R-:W-:-:S02]  /*7950*/  FFMA R71, R83, UR12, -R98 ;  /* 0x0000000c53477c23 */ /* 0x000fc40008000862 */
[----:B------:R-:W-:Y:S01]  /*7960*/  @!P4 FMUL R39, R39, 0.5 ;  /* 0x3f0000002727c820 */ /* 0x000fe20000400000 */
[----:B------:R-:W-:-:S03]  /*7970*/  FMNMX R26, R68, R5, !PT ;  /* 0x00000005441a7209 */ /* 0x000fc60007800000 */
[----:B------:R-:W3:Y:S01]  /*7980*/  MUFU.EX2 R38, R38 ;  /* 0x0000002600267308 */ /* 0x000ee20000000800 */
[----:B--2---:R-:W-:Y:S01]  /*7990*/  @!P6 FMUL R34, R34, R34 ;  /* 0x000000222222e220 */ /* 0x004fe20000400000 */
[----:B------:R-:W-:Y:S02]  /*79a0*/  FSETP.GEU.AND P6, PT, R43, -126, PT ;  /* 0xc2fc00002b00780b */ /* 0x000fe40003fce000 */
[----:B------:R-:W-:Y:S01]  /*79b0*/  @!P5 FMUL R42, R42, 0.5 ;  /* 0x3f0000002a2ad820 */ /* 0x000fe20000400000 */
[----:B------:R-:W-:-:S03]  /*79c0*/  FMNMX R5, R69, R26, !PT ;  /* 0x0000001a45057209 */ /* 0x000fc60007800000 */
[----:B------:R-:W2:Y:S01]  /*79d0*/  MUFU.EX2 R39, R39 ;  /* 0x0000002700277308 */ /* 0x000ea20000000800 */
[----:B-1----:R-:W-:Y:S01]  /*79e0*/  @!P2 FMUL R35, R35, R35 ;  /* 0x000000232323a220 */ /* 0x002fe20000400000 */
[----:B------:R-:W-:Y:S02]  /*79f0*/  FSETP.GEU.AND P2, PT, R46, -126, PT ;  /* 0xc2fc00002e00780b */ /* 0x000fe40003f4e000 */
[----:B------:R-:W-:-:S03]  /*7a00*/  FMNMX R26, R72, R5, !PT ;  /* 0x00000005481a7209 */ /* 0x000fc60007800000 */
[----:B------:R-:W-:Y:S01]  /*7a10*/  @!P6 FMUL R43, R43, 0.5 ;  /* 0x3f0000002b2be820 */ /* 0x000fe20000400000 */
[----:B------:R-:W1:Y:S01]  /*7a20*/  MUFU.EX2 R42, R42 ;  /* 0x0000002a002a7308 */ /* 0x000e620000000800 */
[----:B---3--:R-:W-:Y:S01]  /*7a30*/  @!P3 FMUL R38, R38, R38 ;  /* 0x000000262626b220 */ /* 0x008fe20000400000 */
[----:B------:R-:W-:Y:S02]  /*7a40*/  FSETP.GEU.AND P3, PT, R50, -126, PT ;  /* 0xc2fc00003200780b */ /* 0x000fe40003f6e000 */
[----:B------:R-:W-:-:S03]  /*7a50*/  FMNMX R5, R73, R26, !PT ;  /* 0x0000001a49057209 */ /* 0x000fc60007800000 */
[----:B------:R-:W-:Y:S01]  /*7a60*/  @!P2 FMUL R46, R46, 0.5 ;  /* 0x3f0000002e2ea820 */ /* 0x000fe20000400000 */
[----:B------:R-:W3:Y:S01]  /*7a70*/  MUFU.EX2 R43, R43 ;  /* 0x0000002b002b7308 */ /* 0x000ee20000000800 */
[----:B--2---:R-:W-:Y:S01]  /*7a80*/  @!P4 FMUL R39, R39, R39 ;  /* 0x000000272727c220 */ /* 0x004fe20000400000 */
[----:B------:R-:W-:Y:S02]  /*7a90*/  FSETP.GEU.AND P4, PT, R47, -126, PT ;  /* 0xc2fc00002f00780b */ /* 0x000fe40003f8e000 */
[----:B------:R-:W-:-:S03]  /*7aa0*/  FMNMX R26, R76, R5, !PT ;  /* 0x000000054c1a7209 */ /* 0x000fc60007800000 */
[----:B------:R-:W-:Y:S01]  /*7ab0*/  @!P3 FMUL R50, R50, 0.5 ;  /* 0x3f0000003232b820 */ /* 0x000fe20000400000 */
[----:B------:R-:W2:Y:S01]  /*7ac0*/  MUFU.EX2 R46, R46 ;  /* 0x0000002e002e7308 */ /* 0x000ea20000000800 */
[----:B-1----:R-:W-:Y:S01]  /*7ad0*/  @!P5 FMUL R42, R42, R42 ;  /* 0x0000002a2a2ad220 */ /* 0x002fe20000400000 */
[----:B------:R-:W-:Y:S02]  /*7ae0*/  FSETP.GEU.AND P5, PT, R54, -126, PT ;  /* 0xc2fc00003600780b */ /* 0x000fe40003fae000 */
[----:B------:R-:W-:-:S03]  /*7af0*/  FMNMX R5, R77, R26, !PT ;  /* 0x0000001a4d057209 */ /* 0x000fc60007800000 */
[----:B------:R-:W-:Y:S01]  /*7b00*/  @!P4 FMUL R47, R47, 0.5 ;  /* 0x3f0000002f2fc820 */ /* 0x000fe20000400000 */
[----:B------:R-:W1:Y:S01]  /*7b10*/  MUFU.EX2 R50, R50 ;  /* 0x0000003200327308 */ /* 0x000e620000000800 */
[----:B---3--:R-:W-:Y:S01]  /*7b20*/  @!P6 FMUL R43, R43, R43 ;  /* 0x0000002b2b2be220 */ /* 0x008fe20000400000 */
[----:B------:R-:W-:Y:S02]  /*7b30*/  FMNMX R26, R80, R5, !PT ;  /* 0x00000005501a7209 */ /* 0x000fe40007800000 */
[----:B------:R-:W-:Y:S02]  /*7b40*/  FSETP.GEU.AND P6, PT, R51, -126, PT ;  /* 0xc2fc00003300780b */ /* 0x000fe40003fce000 */
[----:B------:R-:W-:Y:S01]  /*7b50*/  FMNMX R5, R81, R26, !PT ;  /* 0x0000001a51057209 */ /* 0x000fe20007800000 */
[----:B------:R-:W-:Y:S01]  /*7b60*/  @!P5 FMUL R54, R54, 0.5 ;  /* 0x3f0000003636d820 */ /* 0x000fe20000400000 */
[----:B------:R-:W3:Y:S01]  /*7b70*/  MUFU.EX2 R47, R47 ;  /* 0x0000002f002f7308 */ /* 0x000ee20000000800 */
[----:B--2---:R-:W-:Y:S01]  /*7b80*/  @!P2 FMUL R46, R46, R46 ;  /* 0x0000002e2e2ea220 */ /* 0x004fe20000400000 */
[----:B------:R-:W-:-:S02]  /*7b90*/  FSETP.GEU.AND P2, PT, R58, -126, PT ;  /* 0xc2fc00003a00780b */ /* 0x000fc40003f4e000 */
[----:B------:R-:W-:-:S04]  /*7ba0*/  FMNMX R26, R84, R5, !PT ;  /* 0x00000005541a7209 */ /* 0x000fc80007800000 */
[----:B------:R-:W2:Y:S01]  /*7bb0*/  MUFU.EX2 R54, R54 ;  /* 0x0000003600367308 */ /* 0x000ea20000000800 */
[----:B-1----:R-:W-:Y:S01]  /*7bc0*/  @!P3 FMUL R50, R50, R50 ;  /* 0x000000323232b220 */ /* 0x002fe20000400000 */
[----:B------:R-:W-:Y:S01]  /*7bd0*/  FMNMX R26, R85, R26, !PT ;  /* 0x0000001a551a7209 */ /* 0x000fe20007800000 */
[----:B------:R-:W-:Y:S01]  /*7be0*/  @!P6 FMUL R51, R51, 0.5 ;  /* 0x3f0000003333e820 */ /* 0x000fe20000400000 */
[----:B------:R-:W-:-:S03]  /*7bf0*/  FSETP.GEU.AND P3, PT, R55, -126, PT ;  /* 0xc2fc00003700780b */ /* 0x000fc60003f6e000 */
[----:B------:R-:W-:Y:S01]  /*7c00*/  @!P2 FMUL R58, R58, 0.5 ;  /* 0x3f0000003a3aa820 */ /* 0x000fe20000400000 */
[----:B------:R-:W1:Y:S01]  /*7c10*/  SHFL.BFLY PT, R5, R26, 0x1, 0x1f ;  /* 0x0c201f001a057f89 */ /* 0x000e6200000e0000 */
[----:B---3--:R-:W-:Y:S01]  /*7c20*/  @!P4 FMUL R47, R47, R47 ;  /* 0x0000002f2f2fc220 */ /* 0x008fe20000400000 */
[----:B------:R-:W-:Y:S01]  /*7c30*/  FSETP.GEU.AND P4, PT, R62, -126, PT ;  /* 0xc2fc00003e00780b */ /* 0x000fe20003f8e000 */
[----:B------:R-:W3:Y:S01]  /*7c40*/  MUFU.EX2 R51, R51 ;  /* 0x0000003300337308 */ /* 0x000ee20000000800 */
[----:B--2---:R-:W-:Y:S01]  /*7c50*/  @!P5 FMUL R54, R54, R54 ;  /* 0x000000363636d220 */ /* 0x004fe20000400000 */
[----:B------:R-:W-:-:S06]  /*7c60*/  FSETP.GEU.AND P5, PT, R59, -126, PT ;  /* 0xc2fc00003b00780b */ /* 0x000fcc0003fae000 */
[----:B------:R-:W2:Y:S01]  /*7c70*/  MUFU.EX2 R58, R58 ;  /* 0x0000003a003a7308 */ /* 0x000ea20000000800 */
[----:B------:R-:W-:-:S03]  /*7c80*/  @!P3 FMUL R55, R55, 0.5 ;  /* 0x3f0000003737b820 */ /* 0x000fc60000400000 */
[----:B------:R-:W-:-:S04]  /*7c90*/  @!P4 FMUL R62, R62, 0.5 ;  /* 0x3f0000003e3ec820 */ /* 0x000fc80000400000 */
[----:B------:R-:W4:Y:S01]  /*7ca0*/  MUFU.EX2 R55, R55 ;  /* 0x0000003700377308 */ /* 0x000f220000000800 */
[----:B---3--:R-:W-:Y:S01]  /*7cb0*/  @!P6 FMUL R51, R51, R51 ;  /* 0x000000333333e220 */ /* 0x008fe20000400000 */
[----:B------:R-:W-:Y:S01]  /*7cc0*/  FSETP.GEU.AND P6, PT, R66, -126, PT ;  /* 0xc2fc00004200780b */ /* 0x000fe20003fce000 */
[----:B------:R-:W-:Y:S01]  /*7cd0*/  @!P5 FMUL R59, R59, 0.5 ;  /* 0x3f0000003b3bd820 */ /* 0x000fe20000400000 */
[----:B-1----:R-:W-:-:S04]  /*7ce0*/  FMNMX R5, R26, R5, !PT ;  /* 0x000000051a057209 */ /* 0x002fc80007800000 */
[----:B------:R-:W1:Y:S01]  /*7cf0*/  MUFU.EX2 R62, R62 ;  /* 0x0000003e003e7308 */ /* 0x000e620000000800 */
[----:B--2---:R-:W-:Y:S01]  /*7d00*/  @!P2 FMUL R58, R58, R58 ;  /* 0x0000003a3a3aa220 */ /* 0x004fe20000400000 */
[----:B------:R-:W-:Y:S01]  /*7d10*/  FSETP.GEU.AND P2, PT, R63, -126, PT ;  /* 0xc2fc00003f00780b */ /* 0x000fe20003f4e000 */
[----:B------:R-:W2:Y:S04]  /*7d20*/  SHFL.BFLY PT, R26, R5, 0x2, 0x1f ;  /* 0x0c401f00051a7f89 */ /* 0x000ea800000e0000 */
[----:B------:R-:W-:Y:S01]  /*7d30*/  @!P6 FMUL R66, R66, 0.5 ;  /* 0x3f0000004242e820 */ /* 0x000fe20000400000 */
[----:B------:R-:W3:Y:S01]  /*7d40*/  MUFU.EX2 R59, R59 ;  /* 0x0000003b003b7308 */ /* 0x000ee20000000800 */
[----:B----4-:R-:W-:Y:S01]  /*7d50*/  @!P3 FMUL R55, R55, R55 ;  /* 0x000000373737b220 */ /* 0x010fe20000400000 */
[----:B------:R-:W-:-:S05]  /*7d60*/  FSETP.GEU.AND P3, PT, R70, -126, PT ;  /* 0xc2fc00004600780b */ /* 0x000fca0003f6e000 */
[----:B------:R-:W-:Y:S01]  /*7d70*/  @!P2 FMUL R63, R63, 0.5 ;  /* 0x3f0000003f3fa820 */ /* 0x000fe20000400000 */
[----:B------:R-:W4:Y:S01]  /*7d80*/  MUFU.EX2 R66, R66 ;  /* 0x0000004200427308 */ /* 0x000f220000000800 */
[----:B-1----:R-:W-:Y:S01]  /*7d90*/  @!P4 FMUL R62, R62, R62 ;  /* 0x0000003e3e3ec220 */ /* 0x002fe20000400000 */
[----:B------:R-:W-:-:S05]  /*7da0*/  FSETP.GEU.AND P4, PT, R67, -126, PT ;  /* 0xc2fc00004300780b */ /* 0x000fca0003f8e000 */
[----:B------:R-:W-:Y:S01]  /*7db0*/  @!P3 FMUL R70, R70, 0.5 ;  /* 0x3f0000004646b820 */ /* 0x000fe20000400000 */
[----:B------:R-:W1:Y:S01]  /*7dc0*/  MUFU.EX2 R63, R63 ;  /* 0x0000003f003f7308 */ /* 0x000e620000000800 */
[----:B---3--:R-:W-:Y:S01]  /*7dd0*/  @!P5 FMUL R59, R59, R59 ;  /* 0x0000003b3b3bd220 */ /* 0x008fe20000400000 */
[----:B------:R-:W-:Y:S02]  /*7de0*/  FSETP.GEU.AND P5, PT, R74, -126, PT ;  /* 0xc2fc00004a00780b */ /* 0x000fe40003fae000 */
[----:B--2---:R-:W-:-:S03]  /*7df0*/  FMNMX R5, R5, R26, !PT ;  /* 0x0000001a05057209 */ /* 0x004fc60007800000 */
[----:B------:R-:W-:Y:S01]  /*7e00*/  @!P4 FMUL R67, R67, 0.5 ;  /* 0x3f0000004343c820 */ /* 0x000fe20000400000 */
[----:B------:R-:W2:Y:S01]  /*7e10*/  MUFU.EX2 R70, R70 ;  /* 0x0000004600467308 */ /* 0x000ea20000000800 */
[----:B----4-:R-:W-:Y:S01]  /*7e20*/  @!P6 FMUL R66, R66, R66 ;  /* 0x000000424242e220 */ /* 0x010fe20000400000 */
[----:B------:R-:W-:-:S04]  /*7e30*/  FSETP.NEU.AND P6, PT, R5, -INF , PT ;  /* 0xff8000000500780b */ /* 0x000fc80003fcd000 */
[----:B------:R-:W-:Y:S01]  /*7e40*/  FSEL R26, R5, RZ, P6 ;  /* 0x000000ff051a7208 */ /* 0x000fe20003000000 */
[----:B------:R-:W-:Y:S01]  /*7e50*/  @!P5 FMUL R74, R74, 0.5 ;  /* 0x3f0000004a4ad820 */ /* 0x000fe20000400000 */
[----:B------:R-:W3:Y:S01]  /*7e60*/  MUFU.EX2 R67, R67 ;  /* 0x0000004300437308 */ /* 0x000ee20000000800 */
[----:B-1----:R-:W-:Y:S01]  /*7e70*/  @!P2 FMUL R63, R63, R63 ;  /* 0x0000003f3f3fa220 */ /* 0x002fe20000400000 */
[----:B------:R-:W-:Y:S01]  /*7e80*/  FSETP.GEU.AND P2, PT, R71, -126, PT ;  /* 0xc2fc00004700780b */ /* 0x000fe20003f4e000 */
[----:B------:R-:W-:Y:S01]  /*7e90*/  FMUL R30, R26, UR12 ;  /* 0x0000000c1a1e7c20 */ /* 0x000fe20008400000 */
[----:B------:R-:W-:Y:S01]  /*7ea0*/  FSETP.GEU.AND P6, PT, R78, -126, PT ;  /* 0xc2fc00004e00780b */ /* 0x000fe20003fce000 */
[----:B------:R-:W-:Y:S02]  /*7eb0*/  FADD R26, -R26, R9 ;  /* 0x000000091a1a7221 */ /* 0x000fe40000000100 */
[--C-:B------:R-:W-:Y:S01]  /*7ec0*/  FFMA R24, R24, UR12, -R30.reuse ;  /* 0x0000000c18187c23 */ /* 0x100fe2000800081e */
[----:B------:R-:W1:Y:S01]  /*7ed0*/  MUFU.EX2 R74, R74 ;  /* 0x0000004a004a7308 */ /* 0x000e620000000800 */
[----:B--2---:R-:W-:Y:S01]  /*7ee0*/  @!P3 FMUL R70, R70, R70 ;  /* 0x000000464646b220 */ /* 0x004fe20000400000 */
[----:B------:R-:W-:Y:S01]  /*7ef0*/  FSETP.GEU.AND P3, PT, R87, -126, PT ;  /* 0xc2fc00005700780b */ /* 0x000fe20003f6e000 */
[--C-:B------:R-:W-:Y:S01]  /*7f00*/  FFMA R75, R11, UR12, -R30.reuse ;  /* 0x0000000c0b4b7c23 */ /* 0x100fe2000800081e */
[--C-:B------:R-:W-:Y:S01]  /*7f10*/  FFMA R28, R28, UR12, -R30.reuse ;  /* 0x0000000c1c1c7c23 */ /* 0x100fe2000800081e */
[--C-:B------:R-:W-:Y:S01]  /*7f20*/  FFMA R32, R32, UR12, -R30.reuse ;  /* 0x0000000c20207c23 */ /* 0x100fe2000800081e */
[--C-:B------:R-:W-:Y:S01]  /*7f30*/  FFMA R13, R13, UR12, -R30.reuse ;  /* 0x0000000c0d0d7c23 */ /* 0x100fe2000800081e */
[----:B------:R-:W-:Y:S01]  /*7f40*/  @!P2 FMUL R71, R71, 0.5 ;  /* 0x3f0000004747a820 */ /* 0x000fe20000400000 */
[--C-:B------:R-:W-:Y:S01]  /*7f50*/  FFMA R33, R33, UR12, -R30.reuse ;  /* 0x0000000c21217c23 */ /* 0x100fe2000800081e */
[----:B---3--:R-:W-:Y:S01]  /*7f60*/  @!P4 FMUL R67, R67, R67 ;  /* 0x000000434343c220 */ /* 0x008fe20000400000 */
[----:B------:R-:W-:Y:S01]  /*7f70*/  FSETP.GEU.AND P4, PT, R24, -126, PT ;  /* 0xc2fc00001800780b */ /* 0x000fe20003f8e000 */
[----:B------:R-:W-:Y:S01]  /*7f80*/  @!P6 FMUL R78, R78, 0.5 ;  /* 0x3f0000004e4ee820 */ /* 0x000fe20000400000 */
[--C-:B------:R-:W-:Y:S01]  /*7f90*/  FFMA R36, R36, UR12, -R30.reuse ;  /* 0x0000000c24247c23 */ /* 0x100fe2000800081e */
[----:B------:R-:W2:Y:S01]  /*7fa0*/  MUFU.EX2 R71, R71 ;  /* 0x0000004700477308 */ /* 0x000ea20000000800 */
[--C-:B------:R-:W-:Y:S01]  /*7fb0*/  FFMA R37, R37, UR12, -R30.reuse ;  /* 0x0000000c25257c23 */ /* 0x100fe2000800081e */
[----:B------:R-:W-:Y:S01]  /*7fc0*/  @!P3 FMUL R87, R87, 0.5 ;  /* 0x3f0000005757b820 */ /* 0x000fe20000400000 */
[--C-:B------:R-:W-:Y:S01]  /*7fd0*/  FFMA R41, R41, UR12, -R30.reuse ;  /* 0x0000000c29297c23 */ /* 0x100fe2000800081e */
[----:B-1----:R-:W-:Y:S01]  /*7fe0*/  @!P5 FMUL R74, R74, R74 ;  /* 0x0000004a4a4ad220 */ /* 0x002fe20000400000 */
[----:B------:R-:W-:Y:S01]  /*7ff0*/  FSETP.GEU.AND P5, PT, R75, -126, PT ;  /* 0xc2fc00004b00780b */ /* 0x000fe20003fae000 */
[--C-:B------:R-:W-:Y:S01]  /*8000*/  FFMA R40, R40, UR12, -R30.reuse ;  /* 0x0000000c28287c23 */ /* 0x100fe2000800081e */
[--C-:B------:R-:W-:Y:S01]  /*8010*/  FFMA R44, R44, UR12, -R30.reuse ;  /* 0x0000000c2c2c7c23 */ /* 0x100fe2000800081e */
[----:B------:R-:W1:Y:S01]  /*8020*/  MUFU.EX2 R11, R87 ;  /* 0x00000057000b7308 */ /* 0x000e620000000800 */
[--C-:B------:R-:W-:Y:S01]  /*8030*/  FFMA R45, R45, UR12, -R30.reuse ;  /* 0x0000000c2d2d7c23 */ /* 0x100fe2000800081e */
[----:B------:R-:W-:Y:S01]  /*8040*/  @!P4 FMUL R24, R24, 0.5 ;  /* 0x3f0000001818c820 */ /* 0x000fe20000400000 */
[--C-:B------:R-:W-:Y:S01]  /*8050*/  FFMA R48, R48, UR12, -R30.reuse ;  /* 0x0000000c30307c23 */ /* 0x100fe2000800081e */
[--C-:B------:R-:W-:Y:S01]  /*8060*/  FFMA R52, R52, UR12, -R30.reuse ;  /* 0x0000000c34347c23 */ /* 0x100fe2000800081e */
[--C-:B------:R-:W-:Y:S01]  /*8070*/  FFMA R49, R49, UR12, -R30.reuse ;  /* 0x0000000c31317c23 */ /* 0x100fe2000800081e */
[--C-:B------:R-:W-:Y:S01]  /*8080*/  FFMA R53, R53, UR12, -R30.reuse ;  /* 0x0000000c35357c23 */ /* 0x100fe2000800081e */
[--C-:B------:R-:W-:Y:S01]  /*8090*/  FFMA R56, R56, UR12, -R30.reuse ;  /* 0x0000000c38387c23 */ /* 0x100fe2000800081e */
        /* <DEDUP_REMOVED lines=11> */
[--C-:B------:R-:W-:Y:S01]  /*8150*/  FFMA R86, R65, UR12, -R30.reuse ;  /* 0x0000000c41567c23 */ /* 0x100fe2000800081e */
        /* <DEDUP_REMOVED lines=10> */
[----:B------:R-:W-:Y:S01]  /*8200*/  FFMA R84, R84, UR12, -R30 ;  /* 0x0000000c54547c23 */ /* 0x000fe2000800081e */
[----:B------:R-:W-:Y:S01]  /*8210*/  @!P3 FMUL R32, R32, 0.5 ;  /* 0x3f0000002020b820 */ /* 0x000fe20000400000 */
[----:B------:R-:W3:Y:S01]  /*8220*/  MUFU.EX2 R28, R28 ;  /* 0x0000001c001c7308 */ /* 0x000ee20000000800 */
[----:B--2---:R-:W-:Y:S01]  /*8230*/  @!P4 FMUL R24, R24, R24 ;  /* 0x000000181818c220 */ /* 0x004fe20000400000 */
[----:B------:R-:W-:Y:S01]  /*8240*/  FSETP.GEU.AND P4, PT, R33, -126, PT ;  /* 0xc2fc00002100780b */ /* 0x000fe20003f8e000 */
[----:B------:R-:W-:Y:S01]  /*8250*/  FADD R87, R42, R71 ;  /* 0x000000472a577221 */ /* 0x000fe20000000000 */
[----:B------:R-:W-:-:S03]  /*8260*/  FMUL R26, R26, UR12 ;  /* 0x0000000c1a1a7c20 */ /* 0x000fc60008400000 */
        /* <DEDUP_REMOVED lines=11> */
[----:B------:R-:W-:-:S05]  /*8320*/  FSETP.GEU.AND P3, PT, R41, -126, PT ;  /* 0xc2fc00002900780b */ /* 0x000fca0003f6e000 */
        /* <DEDUP_REMOVED lines=45> */
[----:B------:R3:W4:Y:S01]  /*8600*/  MUFU.EX2 R60, R79 ;  /* 0x0000004f003c7308 */ /* 0x0007220000000800 */
[----:B--2---:R-:W-:Y:S01]  /*8610*/  @!P4 FMUL R53, R53, R53 ;  /* 0x000000353535c220 */ /* 0x004fe20000400000 */
[----:B------:R-:W-:-:S05]  /*8620*/  FSETP.GEU.AND P4, PT, R64, -126, PT ;  /* 0xc2fc00004000780b */ /* 0x000fca0003f8e000 */
[----:B------:R-:W-:Y:S01]  /*8630*/  @!P6 FMUL R82, R82, 0.5 ;  /* 0x3f0000005252e820 */ /* 0x000fe20000400000 */
[----:B------:R2:W5:Y:S01]  /*8640*/  MUFU.EX2 R56, R83 ;  /* 0x0000005300387308 */ /* 0x0005620000000800 */
[----:B-1----:R-:W-:Y:S01]  /*8650*/  @!P5 FMUL R57, R57, R57 ;  /* 0x000000393939d220 */ /* 0x002fe20000400000 */
[----:B------:R-:W-:Y:S01]  /*8660*/  FSETP.GEU.AND P5, PT, R86, -126, PT ;  /* 0xc2fc00005600780b */ /* 0x000fe20003fae000 */
[----:B---3--:R-:W-:-:S04]  /*8670*/  FFMA R79, R69, UR12, -R30 ;  /* 0x0000000c454f7c23 */ /* 0x008fc8000800081e */
[----:B------:R-:W-:Y:S01]  /*8680*/  @!P4 FMUL R64, R64, 0.5 ;  /* 0x3f0000004040c820 */ /* 0x000fe20000400000 */
[----:B------:R1:W3:Y:S01]  /*8690*/  MUFU.EX2 R61, R82 ;  /* 0x00000052003d7308 */ /* 0x0002e20000000800 */
[----:B----4-:R-:W-:Y:S01]  /*86a0*/  @!P2 FMUL R60, R60, R60 ;  /* 0x0000003c3c3ca220 */ /* 0x010fe20000400000 */
[----:B------:R-:W-:Y:S01]  /*86b0*/  FSETP.GEU.AND P2, PT, R68, -126, PT ;  /* 0xc2fc00004400780b */ /* 0x000fe20003f4e000 */
[----:B--2---:R-:W-:-:S04]  /*86c0*/  FADD R83, R34, R63 ;  /* 0x0000003f22537221 */ /* 0x004fc80000000000 */
[----:B------:R-:W-:Y:S01]  /*86d0*/  @!P5 FMUL R86, R86, 0.5 ;  /* 0x3f0000005656d820 */ /* 0x000fe20000400000 */
[----:B------:R-:W2:Y:S01]  /*86e0*/  MUFU.EX2 R65, R64 ;  /* 0x0000004000417308 */ /* 0x000ea20000000800 */
[----:B-----5:R-:W-:Y:S01]  /*86f0*/  @!P3 FMUL R56, R56, R56 ;  /* 0x000000383838b220 */ /* 0x020fe20000400000 */
[----:B------:R-:W-:Y:S01]  /*8700*/  FSETP.GEU.AND P3, PT, R72, -126, PT ;  /* 0xc2fc00004800780b */ /* 0x000fe20003f6e000 */
[--C-:B-1----:R-:W-:Y:S01]  /*8710*/  FFMA R82, R73, UR12, -R30.reuse ;  /* 0x0000000c49527c23 */ /* 0x102fe2000800081e */
[----:B------:R-:W-:Y:S01]  /*8720*/  FFMA R30, R85, UR12, -R30 ;  /* 0x0000000c551e7c23 */ /* 0x000fe2000800081e */
[----:B------:R-:W-:Y:S02]  /*8730*/  FADD R85, R39, R74 ;  /* 0x0000004a27557221 */ /* 0x000fe40000000000 */
        /* <DEDUP_REMOVED lines=12> */
[----:B---3--:R-:W-:Y:S01]  /*8800*/  FADD R68, R29, R58 ;  /* 0x0000003a1d447221 */ /* 0x008fe20000000000 */
[----:B------:R-:W-:-:S03]  /*8810*/  F2FP.BF16.F32.PACK_AB R29, R14, R29 ;  /* 0x0000001d0e1d723e */ /* 0x000fc600000010ff */
[----:B------:R-:W-:Y:S01]  /*8820*/  @!P4 FMUL R82, R82, 0.5 ;  /* 0x3f0000005252c820 */ /* 0x000fe20000400000 */
[----:B------:R1:W3:Y:S01]  /*8830*/  MUFU.EX2 R64, R79 ;  /* 0x0000004f00407308 */ /* 0x0002e20000000800 */
[----:B----4-:R-:W-:Y:S01]  /*8840*/  @!P2 FMUL R69, R69, R69 ;  /* 0x000000454545a220 */ /* 0x010fe20000400000 */
[----:B------:R-:W-:Y:S01]  /*8850*/  FSETP.GEU.AND P2, PT, R80, -126, PT ;  /* 0xc2fc00005000780b */ /* 0x000fe20003f4e000 */
[----:B--2---:R-:W-:Y:S01]  /*8860*/  FADD R72, R14, R55 ;  /* 0x000000370e487221 */ /* 0x004fe20000000000 */
[----:B------:R-:W-:Y:S01]  /*8870*/  FADD R104, R68, R85 ;  /* 0x0000005544687221 */ /* 0x000fe20000000000 */
[----:B------:R-:W-:Y:S02]  /*8880*/  FADD R85, R43, R78 ;  /* 0x0000004e2b557221 */ /* 0x000fe40000000000 */
[----:B------:R-:W-:Y:S01]  /*8890*/  @!P5 FMUL R76, R76, 0.5 ;  /* 0x3f0000004c4cd820 */ /* 0x000fe20000400000 */
[----:B------:R-:W2:Y:S01]  /*88a0*/  MUFU.EX2 R82, R82 ;  /* 0x0000005200527308 */ /* 0x000ea20000000800 */
[----:B-1----:R-:W-:Y:S01]  /*88b0*/  FADD R79, -R21, R8 ;  /* 0x00000008154f7221 */ /* 0x002fe20000000100 */
[----:B------:R-:W-:Y:S01]  /*88c0*/  FADD R21, R15, R66 ;  /* 0x000000420f157221 */ /* 0x000fe20000000000 */
[----:B------:R-:W-:Y:S01]  /*88d0*/  FADD R8, R25, R50 ;  /* 0x0000003219087221 */ /* 0x000fe20000000000 */
[----:B-----5:R-:W-:Y:S01]  /*88e0*/  @!P3 FMUL R73, R73, R73 ;  /* 0x000000494949b220 */ /* 0x020fe20000400000 */
[----:B------:R-:W-:Y:S01]  /*88f0*/  FSETP.GEU.AND P3, PT, R81, -126, PT ;  /* 0xc2fc00005100780b */ /* 0x000fe20003f6e000 */
[----:B------:R-:W-:Y:S01]  /*8900*/  FADD R106, R72, R87 ;  /* 0x00000057486a7221 */ /* 0x000fe20000000000 */
[----:B------:R-:W-:Y:S01]  /*8910*/  @!P2 FMUL R80, R80, 0.5 ;  /* 0x3f0000005050a820 */ /* 0x000fe20000400000 */
[----:B------:R-:W-:Y:S01]  /*8920*/  FADD R99, R8, R21 ;  /* 0x0000001508637221 */ /* 0x000fe20000000000 */
[----:B------:R1:W4:Y:S01]  /*8930*/  MUFU.EX2 R9, R76 ;  /* 0x0000004c00097308 */ /* 0x0003220000000800 */
[----:B------:R-:W-:Y:S01]  /*8940*/  FADD R8, R10, R47 ;  /* 0x0000002f0a087221 */ /* 0x000fe20000000000 */
[----:B------:R-:W-:Y:S01]  /*8950*/  FADD R72, R31, R62 ;  /* 0x0000003e1f487221 */ /* 0x000fe20000000000 */
[----:B---3--:R-:W-:Y:S01]  /*8960*/  @!P6 FMUL R64, R64, R64 ;  /* 0x000000404040e220 */ /* 0x008fe20000400000 */
[----:B------:R-:W-:Y:S01]  /*8970*/  FMUL R97, R79, UR12 ;  /* 0x0000000c4f617c20 */ /* 0x000fe20008400000 */
[----:B------:R-:W-:Y:S01]  /*8980*/  FADD R101, R8, R83 ;  /* 0x0000005308657221 */ /* 0x000fe20000000000 */
[----:B------:R-:W-:Y:S01]  /*8990*/  FADD R8, R27, R54 ;  /* 0x000000361b087221 */ /* 0x000fe20000000000 */
[----:B------:R-:W-:Y:S01]  /*89a0*/  FADD R105, R72, R85 ;  /* 0x0000005548697221 */ /* 0x000fe20000000000 */
[----:B------:R3:W5:Y:S01]  /*89b0*/  MUFU.EX2 R21, R80 ;  /* 0x0000005000157308 */ /* 0x0007620000000800 */
[----:B--2---:R-:W-:Y:S01]  /*89c0*/  @!P4 FMUL R82, R82, R82 ;  /* 0x000000525252c220 */ /* 0x004fe20000400000 */
[----:B------:R-:W-:Y:S01]  /*89d0*/  FSETP.GEU.AND P4, PT, R77, -126, PT ;  /* 0xc2fc00004d00780b */ /* 0x000fe20003f8e000 */
[----:B------:R-:W-:Y:S01]  /*89e0*/  @!P3 FMUL R81, R81, 0.5 ;  /* 0x3f0000005151b820 */ /* 0x000fe20000400000 */
[----:B------:R-:W-:Y:S01]  /*89f0*/  FADD R83, R35, R70 ;  /* 0x0000004623537221 */ /* 0x000fe20000000000 */
[----:B------:R-:W-:Y:S01]  /*8a00*/  FADD R72, R12, R51 ;  /* 0x000000330c487221 */ /* 0x000fe20000000000 */
[----:B------:R-:W-:Y:S01]  /*8a10*/  FSETP.GEU.AND P6, PT, R26, -126, PT ;  /* 0xc2fc00001a00780b */ /* 0x000fe20003fce000 */
[----:B-1----:R-:W-:Y:S01]  /*8a20*/  FADD R76, R20, R59 ;  /* 0x0000003b144c7221 */ /* 0x002fe20000000000 */
[----:B------:R1:W2:Y:S01]  /*8a30*/  MUFU.EX2 R68, R81 ;  /* 0x0000005100447308 */ /* 0x0002a20000000800 */
[----:B----4-:R-:W-:Y:S01]  /*8a40*/  @!P5 FMUL R9, R9, R9 ;  /* 0x000000090909d220 */ /* 0x010fe20000400000 */
[----:B------:R-:W-:Y:S01]  /*8a50*/  FSETP.GEU.AND P5, PT, R84, -126, PT ;  /* 0xc2fc00005400780b */ /* 0x000fe20003fae000 */
[----:B------:R-:W-:Y:S01]  /*8a60*/  FADD R102, R8, R83 ;  /* 0x0000005308667221 */ /* 0x000fe20000000000 */
[----:B------:R-:W-:Y:S01]  /*8a70*/  FADD R83, R46, R11 ;  /* 0x0000000b2e537221 */ /* 0x000fe20000000000 */
[----:B---3--:R-:W-:Y:S01]  /*8a80*/  FADD R80, R32, R65 ;  /* 0x0000004120507221 */ /* 0x008fe20000000000 */
[----:B------:R-:W-:Y:S01]  /*8a90*/  FADD R79, R75, R60 ;  /* 0x0000003c4b4f7221 */ /* 0x000fe20000000000 */
[----:B------:R-:W-:Y:S01]  /*8aa0*/  @!P4 FMUL R77, R77, 0.5 ;  /* 0x3f0000004d4dc820 */ /* 0x000fe20000400000 */
[----:B------:R-:W-:Y:S01]  /*8ab0*/  FADD R108, R76, R83 ;  /* 0x000000534c6c7221 */ /* 0x000fe20000000000 */
[----:B-----5:R-:W-:Y:S01]  /*8ac0*/  @!P2 FMUL R21, R21, R21 ;  /* 0x000000151515a220 */ /* 0x020fe20000400000 */
[----:B------:R-:W-:Y:S01]  /*8ad0*/  FSETP.GEU.AND P2, PT, R30, -126, PT ;  /* 0xc2fc00001e00780b */ /* 0x000fe20003f4e000 */
[----:B-1----:R-:W-:Y:S01]  /*8ae0*/  FADD R81, R38, R67 ;  /* 0x0000004326517221 */ /* 0x002fe20000000000 */
[----:B------:R-:W1:Y:S01]  /*8af0*/  MUFU.EX2 R8, R77 ;  /* 0x0000004d00087308 */ /* 0x000e620000000800 */
[----:B------:R-:W-:Y:S01]  /*8b00*/  FADD R76, R24, R57 ;  /* 0x00000039184c7221 */ /* 0x000fe20000000000 */
[----:B------:R-:W-:Y:S01]  /*8b10*/  FADD R83, R48, R21 ;  /* 0x0000001530537221 */ /* 0x000fe20000000000 */
[----:B------:R-:W-:Y:S01]  /*8b20*/  @!P5 FMUL R84, R84, 0.5 ;  /* 0x3f0000005454d820 */ /* 0x000fe20000400000 */
[----:B------:R-:W-:Y:S01]  /*8b30*/  FADD R103, R72, R81 ;  /* 0x0000005148677221 */ /* 0x000fe20000000000 */
[----:B--2---:R-:W-:Y:S01]  /*8b40*/  @!P3 FMUL R68, R68, R68 ;  /* 0x000000444444b220 */ /* 0x004fe20000400000 */
[----:B------:R-:W-:Y:S01]  /*8b50*/  FSETP.GEU.AND P3, PT, R97, -126, PT ;  /* 0xc2fc00006100780b */ /* 0x000fe20003f6e000 */
[----:B------:R-:W-:Y:S01]  /*8b60*/  FADD R81, R40, R73 ;  /* 0x0000004928517221 */ /* 0x000fe20000000000 */
[----:B------:R2:W3:Y:S01]  /*8b70*/  MUFU.EX2 R77, R84 ;  /* 0x00000054004d7308 */ /* 0x0004e20000000800 */
[----:B------:R-:W-:Y:S01]  /*8b80*/  FADD R98, R41, R82 ;  /* 0x0000005229627221 */ /* 0x000fe20000000000 */
[----:B------:R-:W-:Y:S01]  /*8b90*/  @!P6 FMUL R26, R26, 0.5 ;  /* 0x3f0000001a1ae820 */ /* 0x000fe20000400000 */
[----:B------:R-:W-:Y:S01]  /*8ba0*/  @!P2 FMUL R30, R30, 0.5 ;  /* 0x3f0000001e1ea820 */ /* 0x000fe20000400000 */
[----:B------:R-:W-:Y:S01]  /*8bb0*/  FADD R85, R76, R81 ;  /* 0x000000514c557221 */ /* 0x000fe20000000000 */
[----:B------:R-:W-:Y:S01]  /*8bc0*/  FADD R100, R80, R83 ;  /* 0x0000005350647221 */ /* 0x000fe20000000000 */
[----:B------:R-:W-:Y:S01]  /*8bd0*/  FADD R98, R79, R98 ;  /* 0x000000624f627221 */ /* 0x000fe20000000000 */
[----:B------:R-:W-:Y:S01]  /*8be0*/  FADD R79, R33, R86 ;  /* 0x00000056214f7221 */ /* 0x000fe20000000000 */
[----:B------:R4:W5:Y:S01]  /*8bf0*/  MUFU.EX2 R72, R30 ;  /* 0x0000001e00487308 */ /* 0x0009620000000800 */
[----:B------:R-:W-:Y:S01]  /*8c00*/  FADD R80, R49, R68 ;  /* 0x0000004431507221 */ /* 0x000fe20000000000 */
[----:B------:R-:W-:Y:S01]  /*8c10*/  FADD R76, R28, R61 ;  /* 0x0000003d1c4c7221 */ /* 0x000fe20000000000 */
[----:B------:R-:W-:Y:S01]  /*8c20*/  FADD R81, R44, R9 ;  /* 0x000000092c517221 */ /* 0x000fe20000000000 */
[----:B-1----:R-:W-:Y:S01]  /*8c30*/  @!P4 FMUL R8, R8, R8 ;  /* 0x000000080808c220 */ /* 0x002fe20000400000 */
[----:B------:R-:W-:Y:S01]  /*8c40*/  @!P3 FMUL R97, R97, 0.5 ;  /* 0x3f0000006161b820 */ /* 0x000fe20000400000 */
[----:B------:R-:W-:Y:S01]  /*8c50*/  FADD R87, R79, R80 ;  /* 0x000000504f577221 */ /* 0x000fe20000000000 */
[----:B--2---:R-:W-:Y:S01]  /*8c60*/  FADD R84, R76, R81 ;  /* 0x000000514c547221 */ /* 0x004fe20000000000 */
[----:B------:R-:W1:Y:S01]  /*8c70*/  MUFU.EX2 R26, R26 ;  /* 0x0000001a001a7308 */ /* 0x000e620000000800 */
[----:B---3--:R-:W-:Y:S01]  /*8c80*/  @!P5 FMUL R77, R77, R77 ;  /* 0x0000004d4d4dd220 */ /* 0x008fe20000400000 */
[----:B------:R-:W-:Y:S01]  /*8c90*/  FADD R76, R36, R69 ;  /* 0x00000045244c7221 */ /* 0x000fe20000000000 */
[----:B----4-:R-:W-:Y:S01]  /*8ca0*/  FADD R30, R13, R56 ;  /* 0x000000380d1e7221 */ /* 0x010fe20000000000 */
[----:B------:R-:W-:Y:S01]  /*8cb0*/  FADD R81, R45, R8 ;  /* 0x000000082d517221 */ /* 0x000fe20000000000 */
[----:B------:R-:W-:Y:S01]  /*8cc0*/  FADD R83, R52, R77 ;  /* 0x0000004d34537221 */ /* 0x000fe20000000000 */
[----:B------:R-:W-:Y:S01]  /*8cd0*/  FADD R79, R37, R64 ;  /* 0x00000040254f7221 */ /* 0x000fe20000000000 */
[----:B------:R-:W-:Y:S01]  /*8ce0*/  FADD R85, R85, R100 ;  /* 0x0000006455557221 */ /* 0x000fe20000000000 */
[----:B------:R-:W2:Y:S01]  /*8cf0*/  MUFU.EX2 R97, R97 ;  /* 0x0000006100617308 */ /* 0x000ea20000000800 */
[----:B-----5:R-:W-:Y:S01]  /*8d00*/  @!P2 FMUL R72, R72, R72 ;  /* 0x000000484848a220 */ /* 0x020fe20000400000 */
[----:B------:R-:W-:Y:S01]  /*8d10*/  FADD R83, R76, R83 ;  /* 0x000000534c537221 */ /* 0x000fe20000000000 */
        /* <DEDUP_REMOVED lines=11> */
[----:B-1----:R-:W-:Y:S01]  /*8dd0*/  @!P6 FMUL R26, R26, R26 ;  /* 0x0000001a1a1ae220 */ /* 0x002fe20000400000 */
[----:B------:R-:W-:Y:S01]  /*8de0*/  FADD R99, R99, R102 ;  /* 0x0000006663637221 */ /* 0x000fe20000000000 */
[----:B------:R-:W-:Y:S01]  /*8df0*/  FADD R108, R101, R108 ;  /* 0x0000006c656c7221 */ /* 0x000fe20000000000 */
[----:B------:R-:W-:Y:S01]  /*8e00*/  FADD R87, R87, R30 ;  /* 0x0000001e57577221 */ /* 0x000fe20000000000 */
[----:B------:R-:W-:Y:S01]  /*8e10*/  SHF.L.U32 R76, R22, 0x1f, RZ ;  /* 0x0000001f164c7819 */ /* 0x000fe200000006ff */
[-C--:B------:R-:W-:Y:S01]  /*8e20*/  FMUL R88, R88, R26.reuse ;  /* 0x0000001a58587220 */ /* 0x080fe20000400000 */
[-C--:B------:R-:W-:Y:S01]  /*8e30*/  FMUL R89, R89, R26.reuse ;  /* 0x0000001a59597220 */ /* 0x080fe20000400000 */
[----:B------:R-:W-:Y:S01]  /*8e40*/  FADD R87, R84, R87 ;  /* 0x0000005754577221 */ /* 0x000fe20000000000 */
[-C--:B------:R-:W-:Y:S01]  /*8e50*/  FMUL R92, R92, R26.reuse ;  /* 0x0000001a5c5c7220 */ /* 0x080fe20000400000 */
[----:B------:R-:W-:Y:S01]  /*8e60*/  FMUL R93, R93, R26 ;  /* 0x0000001a5d5d7220 */ /* 0x000fe20000400000 */
[----:B------:R-:W-:Y:S01]  /*8e70*/  FADD R108, R99, R108 ;  /* 0x0000006c636c7221 */ /* 0x000fe20000000000 */
[----:B------:R-:W-:Y:S01]  /*8e80*/  FFMA R3, R26, R3, R87 ;  /* 0x000000031a037223 */ /* 0x000fe20000000057 */
[----:B--2---:R-:W-:Y:S01]  /*8e90*/  @!P3 FMUL R97, R97, R97 ;  /* 0x000000616161b220 */ /* 0x004fe20000400000 */
[----:B------:R-:W-:Y:S01]  /*8ea0*/  F2FP.BF16.F32.PACK_AB R26, R13, R28 ;  /* 0x0000001c0d1a723e */ /* 0x000fe200000010ff */
[----:B------:R1:W2:Y:S01]  /*8eb0*/  SYNCS.PHASECHK.TRANS64.TRYWAIT P2, [UR6+0x7200], R76 ;  /* 0x0072004cff0075a7 */ /* 0x0002a20008040146 */
[----:B------:R-:W-:Y:S01]  /*8ec0*/  F2FP.BF16.F32.PACK_AB R30, R37, R36 ;  /* 0x00000024251e723e */ /* 0x000fe200000010ff */
[----:B------:R-:W-:Y:S01]  /*8ed0*/  FFMA R0, R97, R0, R108 ;  /* 0x0000000061007223 */ /* 0x000fe2000000006c */
[----:B------:R-:W-:Y:S01]  /*8ee0*/  F2FP.BF16.F32.PACK_AB R28, R33, R32 ;  /* 0x00000020211c723e */ /* 0x000fe200000010ff */
[----:B------:R-:W-:Y:S01]  /*8ef0*/  FMUL R90, R90, R97 ;  /* 0x000000615a5a7220 */ /* 0x000fe20000400000 */
[----:B------:R-:W-:Y:S01]  /*8f00*/  F2FP.BF16.F32.PACK_AB R37, R42, R39 ;  /* 0x000000272a25723e */ /* 0x000fe200000010ff */
[-C--:B------:R-:W-:Y:S01]  /*8f10*/  FMUL R91, R91, R97.reuse ;  /* 0x000000615b5b7220 */ /* 0x080fe20000400000 */
[----:B------:R-:W-:Y:S01]  /*8f20*/  F2FP.BF16.F32.PACK_AB R32, R41, R40 ;  /* 0x000000282920723e */ /* 0x000fe200000010ff */
[----:B------:R-:W-:Y:S01]  /*8f30*/  FMUL R94, R94, R97 ;  /* 0x000000615e5e7220 */ /* 0x000fe20000400000 */
[----:B------:R-:W-:Y:S01]  /*8f40*/  F2FP.BF16.F32.PACK_AB R33, R34, R15 ;  /* 0x0000000f2221723e */ /* 0x000fe200000010ff */
        /* <DEDUP_REMOVED lines=24> */
[----:B------:R-:W-:Y:S01]  /*90d0*/  F2FP.BF16.F32.PACK_AB R54, R72, R77 ;  /* 0x0000004d4836723e */ /* 0x000fe200000010ff */
[----:B-12---:R-:W-:Y:S06]  /*90e0*/  @!P0 BRA `(.L_x_41) ;  /* 0x0000000000048947 */ /* 0x006fec0003800000 */
[----:B------:R-:W-:Y:S01]  /*90f0*/  BPT.TRAP 0x1 ;  /* 0x000000040000795c */ /* 0x000fe20000300000 */
.L_x_41:
[----:B------:R-:W-:Y:S05]  /*9100*/  @P2 BRA `(.L_x_42) ;  /* 0x0000000000082947 */ /* 0x000fea0003800000 */
[----:B------:R-:W1:Y:S02]  /*9110*/  SYNCS.PHASECHK.TRANS64.TRYWAIT P2, [UR6+0x7200], R76 ;  /* 0x0072004cff0075a7 */ /* 0x000e640008040146 */
[----:B-1----:R-:W-:Y:S05]  /*9120*/  @!P2 BRA `(.L_x_43) ;  /* 0x0000002c00e4a947 */ /* 0x002fea0003800000 */
.L_x_42:
        /* <DEDUP_REMOVED lines=44> */
.L_x_44:
[----:B------:R-:W-:-:S04]  /*93f0*/  ULEA UR6, UR9, UR51, 0x3 ;  /* 0x0000003309067291 */ /* 0x000fc8000f8e183f */
[----:B------:R-:W-:-:S04]  /*9400*/  UIADD3 UR6, UR6, 0x7228, URZ ;  /* 0x0000722806067890 */ /* 0x000fc8000fffe03f */
[----:B------:R-:W-:-:S09]  /*9410*/  UPRMT UR6, URZ, 0x654, UR6 ;  /* 0x000006543f067896 */ /* 0x000fd20008000006 */
[----:B------:R-:W-:Y:S01]  /*9420*/  SYNCS.ARRIVE.TRANS64.RED.A1T0 RZ, [UR6], RZ ;  /* 0x000000ffffff79a7 */ /* 0x000fe20008100406 */
[----:B------:R-:W-:Y:S05]  /*9430*/  @P1 BRA `(.L_x_45) ;  /* 0x0000000000041947 */ /* 0x000fea0003800000 */
[----:B------:R-:W-:Y:S01]  /*9440*/  BPT.TRAP 0x1 ;  /* 0x000000040000795c */ /* 0x000fe20000300000 */
.L_x_45:
[----:B------:R-:W-:-:S04]  /*9450*/  UIADD3 UR9, UR9, 0x1, URZ ;  /* 0x0000000109097890 */ /* 0x000fc8000fffe03f */
[----:B------:R-:W-:-:S04]  /*9460*/  UISETP.NE.AND UP0, UPT, UR9, 0x5, UPT ;  /* 0x000000050900788c */ /* 0x000fc8000bf05270 */
[----:B------:R-:W-:Y:S01]  /*9470*/  USEL UR9, UR9, URZ, UP0 ;  /* 0x0000003f09097287 */ /* 0x000fe20008000000 */
[----:B------:R-:W-:Y:S11]  /*9480*/  @!P0 BRA `(.L_x_46) ;  /* 0x0000000000048947 */ /* 0x000ff60003800000 */
[----:B------:R-:W-:Y:S01]  /*9490*/  BPT.TRAP 0x1 ;  /* 0x000000040000795c */ /* 0x000fe20000300000 */
.L_x_46:
[----:B------:R-:W-:-:S04]  /*94a0*/  ULEA UR6, UR9, UR51, 0x3 ;  /* 0x0000003309067291 */ /* 0x000fc8000f8e183f */
[----:B------:R-:W-:-:S04]  /*94b0*/  UIADD3 UR6, UR6, 0x7228, URZ ;  /* 0x0000722806067890 */ /* 0x000fc8000fffe03f */
[----:B------:R-:W-:-:S09]  /*94c0*/  UPRMT UR6, URZ, 0x654, UR6 ;  /* 0x000006543f067896 */ /* 0x000fd20008000006 */
[----:B------:R-:W-:Y:S01]  /*94d0*/  SYNCS.ARRIVE.TRANS64.RED.A1T0 RZ, [UR6], RZ ;  /* 0x000000ffffff79a7 */ /* 0x000fe20008100406 */
[----:B------:R-:W-:Y:S05]  /*94e0*/  @P1 BRA `(.L_x_47) ;  /* 0x0000000000041947 */ /* 0x000fea0003800000 */
[----:B------:R-:W-:Y:S01]  /*94f0*/  BPT.TRAP 0x1 ;  /* 0x000000040000795c */ /* 0x000fe20000300000 */
.L_x_47:
[----:B------:R-:W-:Y:S01]  /*9500*/  UIADD3 UR55, UR55, 0x1, URZ ;  /* 0x0000000137377890 */ /* 0x000fe2000fffe03f */
[C---:B------:R-:W-:Y:S01]  /*9510*/  ISETP.GT.AND P2, PT, R7.reuse, 0x1, PT ;  /* 0x000000010700780c */ /* 0x040fe20003f44270 */
[----:B------:R-:W-:Y:S01]  /*9520*/  UIADD3 UR9, UR9, 0x1, URZ ;  /* 0x0000000109097890 */ /* 0x000fe2000fffe03f */
[----:B------:R-:W-:Y:S01]  /*9530*/  VIADD R7, R7, 0xffffffff ;  /* 0xffffffff07077836 */ /* 0x000fe20000000000 */
[----:B------:R-:W-:Y:S01]  /*9540*/  UISETP.NE.AND UP1, UPT, UR55, 0x5, UPT ;  /* 0x000000053700788c */ /* 0x000fe2000bf25270 */
[----:B------:R-:W-:Y:S01]  /*9550*/  IADD3 R4, R4, 0x80, RZ ;  /* 0x0000008004047810 */ /* 0x000fe20007ffe0ff */
[----:B------:R-:W-:Y:S01]  /*9560*/  UISETP.NE.AND UP0, UPT, UR9, 0x5, UPT ;  /* 0x000000050900788c */ /* 0x000fe2000bf05270 */
[----:B-1----:R-:W-:Y:S01]  /*9570*/  IMAD.MOV.U32 R9, RZ, RZ, R5 ;  /* 0x000000ffff097224 */ /* 0x002fe200078e0005 */
[----:B------:R-:W-:Y:S01]  /*9580*/  USEL UR6, URZ, 0x1, UP1 ;  /* 0x000000013f067887 */ /* 0x000fe20008800000 */
[----:B------:R-:W-:Y:S01]  /*9590*/  IMAD.MOV.U32 R8, RZ, RZ, R6 ;  /* 0x000000ffff087224 */ /* 0x000fe200078e0006 */
[----:B------:R-:W-:-:S02]  /*95a0*/  USEL UR9, UR9, URZ, UP0 ;  /* 0x0000003f09097287 */ /* 0x000fc40008000000 */
[----:B------:R-:W-:Y:S02]  /*95b0*/  USEL UR55, UR55, URZ, UP1 ;  /* 0x0000003f37377287 */ /* 0x000fe40008800000 */
[----:B------:R-:W-:Y:S01]  /*95c0*/  LOP3.LUT R22, R22, UR6, RZ, 0x3c, !PT ;  /* 0x0000000616167c12 */ /* 0x000fe2000f8e3cff */
[----:B------:R-:W-:Y:S09]  /*95d0*/  @P2 BRA `(.L_x_48) ;  /* 0xffffffd0003c2947 */ /* 0x000ff2000383ffff */
.L_x_37:
[----:B------:R-:W-:-:S04]  /*95e0*/  ULOP3.LUT UR4, UR49, 0x1, URZ, 0xfc, !UPT ;  /* 0x0000000131047892 */ /* 0x000fc8000f8efc3f */
[----:B------:R-:W-:-:S06]  /*95f0*/  UISETP.NE.AND UP0, UPT, UR4, 0x3, UPT ;  /* 0x000000030400788c */ /* 0x000fcc000bf05270 */
[----:B------:R-:W-:-:S13]  /*9600*/  PLOP3.LUT P2, PT, PT, PT, UP0, 0x80, 0x0 ;  /* 0x000000000000781c */ /* 0x000fda0003f4f008 */
[----:B------:R-:W-:Y:S05]  /*9610*/  @!P2 BRA `(.L_x_49) ;  /* 0x000000000004a947 */ /* 0x000fea0003800000 */
[----:B------:R-:W-:Y:S01]  /*9620*/  BPT.TRAP 0x1 ;  /* 0x000000040000795c */ /* 0x000fe20000300000 */
.L_x_49:
[----:B------:R-:W-:Y:S02]  /*9630*/  UISETP.GT.U32.AND UP0, UPT, UR49, 0x1, UPT ;  /* 0x000000013100788c */ /* 0x000fe4000bf04070 */
[----:B------:R-:W-:-:S04]  /*9640*/  ULEA UR4, UR45, UR51, 0x3 ;  /* 0x000000332d047291 */ /* 0x000fc8000f8e183f */
[----:B------:R-:W-:Y:S01]  /*9650*/  UIADD3 UR4, UR4, 0x7260, URZ ;  /* 0x0000726004047890 */ /* 0x000fe2000fffe03f */
[----:B------:R-:W-:-:S03]  /*9660*/  PLOP3.LUT P2, PT, PT, PT, UP0, 0x80, 0x0 ;  /* 0x000000000000781c */ /* 0x000fc60003f4f008 */
[----:B------:R-:W-:-:S09]  /*9670*/  UPRMT UR4, URZ, 0x654, UR4 ;  /* 0x000006543f047896 */ /* 0x000fd20008000004 */
[----:B------:R-:W-:Y:S01]  /*9680*/  SYNCS.ARRIVE.TRANS64.RED.A1T0 RZ, [UR4], RZ ;  /* 0x000000ffffff79a7 */ /* 0x000fe20008100404 */
[----:B------:R-:W-:Y:S05]  /*9690*/  @P2 BRA `(.L_x_50) ;  /* 0x0000000000042947 */ /* 0x000fea0003800000 */
[----:B------:R-:W-:Y:S01]  /*96a0*/  BPT.TRAP 0x1 ;  /* 0x000000040000795c */ /* 0x000fe20000300000 */
.L_x_50:
[----:B------:R-:W-:Y:S05]  /*96b0*/  @!P0 BRA `(.L_x_51) ;  /* 0x0000000000048947 */ /* 0x000fea0003800000 */
[----:B------:R-:W-:Y:S01]  /*96c0*/  BPT.TRAP 0x1 ;  /* 0x000000040000795c */ /* 0x000fe20000300000 */
.L_x_51:
[----:B------:R-:W-:-:S04]  /*96d0*/  ULEA UR9, UR9, UR51, 0x3 ;  /* 0x0000003309097291 */ /* 0x000fc8000f8e183f */
[----:B------:R-:W-:-:S04]  /*96e0*/  UIADD3 UR9, UR9, 0x7228, URZ ;  /* 0x0000722809097890 */ /* 0x000fc8000fffe03f */
[----:B------:R-:W-:-:S09]  /*96f0*/  UPRMT UR9, URZ, 0x654, UR9 ;  /* 0x000006543f097896 */ /* 0x000fd20008000009 */
[----:B------:R-:W-:Y:S01]  /*9700*/  SYNCS.ARRIVE.TRANS64.RED.A1T0 RZ, [UR9], RZ ;  /* 0x000000ffffff79a7 */ /* 0x000fe20008100409 */
[----:B------:R-:W-:Y:S05]  /*9710*/  @P1 BRA `(.L_x_52) ;  /* 0x0000000000041947 */ /* 0x000fea0003800000 */
[----:B------:R-:W-:Y:S01]  /*9720*/  BPT.TRAP 0x1 ;  /* 0x000000040000795c */ /* 0x000fe20000300000 */
.L_x_52:
[----:B------:R-:W1:Y:S01]  /*9730*/  SHFL.BFLY PT, R4, R3, 0x1, 0x1f ;  /* 0x0c201f0003047f89 */ /* 0x000e6200000e0000 */
[----:B------:R-:W-:Y:S01]  /*9740*/  BSSY B0, `(.L_x_53) ;  /* 0x0000023000007945 */ /* 0x000fe20003800000 */
[----:B------:R-:W-:Y:S01]  /*9750*/  IMAD.MOV.U32 R11, RZ, RZ, 0x7f800000 ;  /* 0x7f800000ff0b7424 */ /* 0x000fe200078e00ff */
[----:B------:R-:W-:Y:S01]  /*9760*/  MOV R8, 0x3f800000 ;  /* 0x3f80000000087802 */ /* 0x000fe20000000f00 */
[----:B------:R-:W2:Y:S01]  /*9770*/  SHFL.BFLY PT, R7, R0, 0x1, 0x1f ;  /* 0x0c201f0000077f89 */ /* 0x000ea200000e0000 */
[----:B------:R-:W-:Y:S02]  /*9780*/  IMAD.MOV.U32 R10, RZ, RZ, 0x3f800000 ;  /* 0x3f800000ff0a7424 */ /* 0x000fe400078e00ff */
[----:B------:R-:W-:Y:S02]  /*9790*/  IMAD.MOV.U32 R13, RZ, RZ, 0x7f800000 ;  /* 0x7f800000ff0d7424 */ /* 0x000fe400078e00ff */
[----:B-1----:R-:W-:Y:S01]  /*97a0*/  FADD R4, R4, R3 ;  /* 0x0000000304047221 */ /* 0x002fe20000000000 */
[----:B--2---:R-:W-:-:S04]  /*97b0*/  FADD R14, R7, R0 ;  /* 0x00000000070e7221 */ /* 0x004fc80000000000 */
[----:B------:R-:W1:Y:S04]  /*97c0*/  SHFL.BFLY PT, R9, R4, 0x2, 0x1f ;  /* 0x0c401f0004097f89 */ /* 0x000e6800000e0000 */
[----:B------:R-:W2:Y:S01]  /*97d0*/  SHFL.BFLY PT, R21, R14, 0x2, 0x1f ;  /* 0x0c401f000e157f89 */ /* 0x000ea200000e0000 */
[C---:B-1----:R-:W-:Y:S01]  /*97e0*/  FSETP.NE.AND P0, PT, R4.reuse, -R9, PT ;  /* 0x800000090400720b */ /* 0x042fe20003f05000 */
[----:B------:R-:W-:Y:S01]  /*97f0*/  FADD R3, R4, R9 ;  /* 0x0000000904037221 */ /* 0x000fe20000000000 */
[----:B--2---:R-:W-:-:S11]  /*9800*/  FADD R7, R14, R21 ;  /* 0x000000150e077221 */ /* 0x004fd60000000000 */
[----:B------:R-:W-:Y:S05]  /*9810*/  @!P0 BRA `(.L_x_54) ;  /* 0x0000000000548947 */ /* 0x000fea0003800000 */
[----:B------:R-:W-:Y:S01]  /*9820*/  VIADD R0, R3, 0x1800000 ;  /* 0x0180000003007836 */ /* 0x000fe20000000000 */
[----:B------:R-:W-:Y:S04]  /*9830*/  BSSY B1, `(.L_x_55) ;  /* 0x000000c000017945 */ /* 0x000fe80003800000 */
[----:B------:R-:W-:-:S04]  /*9840*/  LOP3.LUT R0, R0, 0x7f800000, RZ, 0xc0, !PT ;  /* 0x7f80000000007812 */ /* 0x000fc800078ec0ff */
[----:B------:R-:W-:-:S13]  /*9850*/  ISETP.GT.U32.AND P0, PT, R0, 0x1ffffff, PT ;  /* 0x01ffffff0000780c */ /* 0x000fda0003f04070 */
[----:B------:R-:W-:Y:S05]  /*9860*/  @P0 BRA `(.L_x_56) ;  /* 0x0000000000100947 */ /* 0x000fea0003800000 */
[----:B------:R-:W-:-:S07]  /*9870*/  MOV R12, 0x9890 ;  /* 0x00009890000c7802 */ /* 0x000fce0000000f00 */
[----:B------:R-:W-:Y:S05]  /*9880*/  CALL.REL.NOINC `($__internal_0_$__cuda_sm20_rcp_rn_f32_slowpath) ;  /* 0x0000002c001c7944 */ /* 0x000fea0003c00000 */
[----:B------:R-:W-:Y:S01]  /*9890*/  IMAD.MOV.U32 R8, RZ, RZ, R4 ;  /* 0x000000ffff087224 */ /* 0x000fe200078e0004 */
[----:B------:R-:W-:Y:S06]  /*98a0*/  BRA `(.L_x_57) ;  /* 0x0000000000107947 */ /* 0x000fec0003800000 */
.L_x_56:
[----:B------:R-:W1:Y:S02]  /*98b0*/  MUFU.RCP R8, R3 ;  /* 0x0000000300087308 */ /* 0x000e640000001000 */
[----:B-1----:R-:W-:-:S04]  /*98c0*/  FFMA R0, R3, R8, -1 ;  /* 0xbf80000003007423 */ /* 0x002fc80000000008 */
[----:B------:R-:W-:-:S04]  /*98d0*/  FADD.FTZ R9, -R0, -RZ ;  /* 0x800000ff00097221 */ /* 0x000fc80000010100 */
[----:B------:R-:W-:-:S07]  /*98e0*/  FFMA R8, R8, R9, R8 ;  /* 0x0000000908087223 */ /* 0x000fce0000000008 */
.L_x_57:
[----:B------:R-:W-:Y:S05]  /*98f0*/  BSYNC B1 ;  /* 0x0000000000017941 */ /* 0x000fea0003800000 */
.L_x_55:
[----:B------:R-:W-:Y:S01]  /*9900*/  FSETP.GEU.AND P0, PT, |R3|, 1.175494350822287508e-38, PT ;  /* 0x008000000300780b */ /* 0x000fe20003f0e200 */
[----:B------:R-:W-:-:S12]  /*9910*/  ULDC UR4, c[0x0][0x600] ;  /* 0x0001800000047ab9 */ /* 0x000fd80000000800 */
[----:B------:R-:W-:-:S04]  /*9920*/  @!P0 FMUL R3, R3, 16777216 ;  /* 0x4b80000003038820 */ /* 0x000fc80000400000 */
[----:B------:R-:W1:Y:S02]  /*9930*/  MUFU.LG2 R0, R3 ;  /* 0x0000000300007308 */ /* 0x000e640000000c00 */
[----:B-1----:R-:W-:-:S04]  /*9940*/  @!P0 FADD R0, R0, -24 ;  /* 0xc1c0000000008421 */ /* 0x002fc80000000000 */
[----:B------:R-:W-:-:S04]  /*9950*/  FMUL R0, R0, 0.69314718246459960938 ;  /* 0x3f31721800007820 */ /* 0x000fc80000400000 */
[----:B------:R-:W-:-:S07]  /*9960*/  FFMA R13, R5, UR4, R0 ;  /* 0x00000004050d7c23 */ /* 0x000fce0008000000 */
.L_x_54:
[----:B------:R-:W-:Y:S05]  /*9970*/  BSYNC B0 ;  /* 0x0000000000007941 */ /* 0x000fea0003800000 */
.L_x_53:
[----:B------:R-:W-:Y:S01]  /*9980*/  FSETP.NE.AND P0, PT, R14, -R21, PT ;  /* 0x800000150e00720b */ /* 0x000fe20003f05000 */
[----:B------:R-:W-:Y:S01]  /*9990*/  ULDC UR4, c[0x0][0x608] ;  /* 0x0001820000047ab9 */ /* 0x000fe20000000800 */
[----:B------:R-:W-:Y:S01]  /*99a0*/  BSSY B0, `(.L_x_58) ;  /* 0x000001d000007945 */ /* 0x000fe20003800000 */
[----:B------:R-:W-:-:S04]  /*99b0*/  FMUL R8, R8, UR4 ;  /* 0x0000000408087c20 */ /* 0x000fc80008400000 */
[-C--:B------:R-:W-:Y:S01]  /*99c0*/  FMUL R88, R88, R8.reuse ;  /* 0x0000000858587220 */ /* 0x080fe20000400000 */
[-C--:B------:R-:W-:Y:S01]  /*99d0*/  FMUL R26, R89, R8.reuse ;  /* 0x00000008591a7220 */ /* 0x080fe20000400000 */
[-C--:B------:R-:W-:Y:S01]  /*99e0*/  FMUL R92, R92, R8.reuse ;  /* 0x000000085c5c7220 */ /* 0x080fe20000400000 */
[----:B------:R-:W-:-:S03]  /*99f0*/  FMUL R28, R93, R8 ;  /* 0x000000085d1c7220 */ /* 0x000fc60000400000 */
[----:B------:R-:W-:Y:S05]  /*9a00*/  @!P0 BRA `(.L_x_59) ;  /* 0x0000000000588947 */ /* 0x000fea0003800000 */
[----:B------:R-:W-:Y:S01]  /*9a10*/  VIADD R0, R7, 0x1800000 ;  /* 0x0180000007007836 */ /* 0x000fe20000000000 */
[----:B------:R-:W-:Y:S04]  /*9a20*/  BSSY B1, `(.L_x_60) ;  /* 0x000000d000017945 */ /* 0x000fe80003800000 */
[----:B------:R-:W-:-:S04]  /*9a30*/  LOP3.LUT R0, R0, 0x7f800000, RZ, 0xc0, !PT ;  /* 0x7f80000000007812 */ /* 0x000fc800078ec0ff */
[----:B------:R-:W-:-:S13]  /*9a40*/  ISETP.GT.U32.AND P0, PT, R0, 0x1ffffff, PT ;  /* 0x01ffffff0000780c */ /* 0x000fda0003f04070 */
[----:B------:R-:W-:Y:S05]  /*9a50*/  @P0 BRA `(.L_x_61) ;  /* 0x0000000000140947 */ /* 0x000fea0003800000 */
[----:B------:R-:W-:Y:S02]  /*9a60*/  MOV R3, R7 ;  /* 0x0000000700037202 */ /* 0x000fe40000000f00 */
[----:B------:R-:W-:-:S07]  /*9a70*/  MOV R12, 0x9a90 ;  /* 0x00009a90000c7802 */ /* 0x000fce0000000f00 */
[----:B------:R-:W-:Y:S05]  /*9a80*/  CALL.REL.NOINC `($__internal_0_$__cuda_sm20_rcp_rn_f32_slowpath) ;  /* 0x00000028009c7944 */ /* 0x000fea0003c00000 */
[----:B------:R-:W-:Y:S01]  /*9a90*/  IMAD.MOV.U32 R10, RZ, RZ, R4 ;  /* 0x000000ffff0a7224 */ /* 0x000fe200078e0004 */
[----:B------:R-:W-:Y:S06]  /*9aa0*/  BRA `(.L_x_62) ;  /* 0x0000000000107947 */ /* 0x000fec0003800000 */
.L_x_61:
[----:B------:R-:W1:Y:S02]  /*9ab0*/  MUFU.RCP R10, R7 ;  /* 0x00000007000a7308 */ /* 0x000e640000001000 */
[----:B-1----:R-:W-:-:S04]  /*9ac0*/  FFMA R0, R7, R10, -1 ;  /* 0xbf80000007007423 */ /* 0x002fc8000000000a */
[----:B------:R-:W-:-:S04]  /*9ad0*/  FADD.FTZ R3, -R0, -RZ ;  /* 0x800000ff00037221 */ /* 0x000fc80000010100 */
[----:B------:R-:W-:-:S07]  /*9ae0*/  FFMA R10, R10, R3, R10 ;  /* 0x000000030a0a7223 */ /* 0x000fce000000000a */
.L_x_62:
[----:B------:R-:W-:Y:S05]  /*9af0*/  BSYNC B1 ;  /* 0x0000000000017941 */ /* 0x000fea0003800000 */
.L_x_60:
[----:B------:R-:W-:Y:S01]  /*9b00*/  FSETP.GEU.AND P0, PT, |R7|, 1.175494350822287508e-38, PT ;  /* 0x008000000700780b */ /* 0x000fe20003f0e200 */
[----:B------:R-:W-:-:S12]  /*9b10*/  ULDC UR4, c[0x0][0x600] ;  /* 0x0001800000047ab9 */ /* 0x000fd80000000800 */
[----:B------:R-:W-:-:S04]  /*9b20*/  @!P0 FMUL R7, R7, 16777216 ;  /* 0x4b80000007078820 */ /* 0x000fc80000400000 */
[----:B------:R-:W1:Y:S02]  /*9b30*/  MUFU.LG2 R0, R7 ;  /* 0x0000000700007308 */ /* 0x000e640000000c00 */
[----:B-1----:R-:W-:-:S04]  /*9b40*/  @!P0 FADD R0, R0, -24 ;  /* 0xc1c0000000008421 */ /* 0x002fc80000000000 */
[----:B------:R-:W-:-:S04]  /*9b50*/  FMUL R11, R0, 0.69314718246459960938 ;  /* 0x3f317218000b7820 */ /* 0x000fc80000400000 */
[----:B------:R-:W-:-:S07]  /*9b60*/  FFMA R11, R6, UR4, R11 ;  /* 0x00000004060b7c23 */ /* 0x000fce000800000b */
.L_x_59:
[----:B------:R-:W-:Y:S05]  /*9b70*/  BSYNC B0 ;  /* 0x0000000000007941 */ /* 0x000fea0003800000 */
.L_x_58:
[----:B------:R-:W-:Y:S01]  /*9b80*/  SHF.L.U32 R0, R96, 0x1f, RZ ;  /* 0x0000001f60007819 */ /* 0x000fe200000006ff */
[----:B------:R-:W-:Y:S01]  /*9b90*/  UISETP.NE.AND UP0, UPT, UR47, 0x1, UPT ;  /* 0x000000012f00788c */ /* 0x000fe2000bf05270 */
[----:B------:R-:W-:Y:S01]  /*9ba0*/  LOP3.LUT P0, R24, R2, 0x3, RZ, 0xc0, !PT ;  /* 0x0000000302187812 */ /* 0x000fe2000780c0ff */
[----:B------:R-:W-:Y:S01]  /*9bb0*/  UISETP.NE.AND UP1, UPT, UR47, 0x2, UPT ;  /* 0x000000022f00788c */ /* 0x000fe2000bf25270 */
[----:B------:R-:W1:Y:S01]  /*9bc0*/  SYNCS.PHASECHK.TRANS64.TRYWAIT P1, [UR8+0x8], R0 ;  /* 0x00000800ff0075a7 */ /* 0x000e620008020148 */
[----:B------:R-:W-:Y:S01]  /*9bd0*/  ULDC UR4, c[0x0][0x608] ;  /* 0x0001820000047ab9 */ /* 0x000fe20000000800 */
[----:B------:R-:W-:Y:S01]  /*9be0*/  USHF.L.U32 UR42, UR42, 0x6, URZ ;  /* 0x000000062a2a7899 */ /* 0x000fe2000800063f */
[----:B------:R-:W-:-:S05]  /*9bf0*/  FMUL R10, R10, UR4 ;  /* 0x000000040a0a7c20 */ /* 0x000fca0008400000 */
[----:B------:R-:W-:Y:S02]  /*9c00*/  @!UP0 ULOP3.LUT UP2, URZ, UR45, 0x2, URZ, 0xc0, !UPT ;  /* 0x000000022d3f8892 */ /* 0x000fe4000f84c03f */
[----:B------:R-:W-:Y:S02]  /*9c10*/  @!UP0 ULOP3.LUT UR45, UR45, 0x1, URZ, 0xc0, !UPT ;  /* 0x000000012d2d8892 */ /* 0x000fe4000f8ec03f */
[----:B------:R-:W-:Y:S02]  /*9c20*/  @!UP0 USEL UR5, URZ, 0x1, UP2 ;  /* 0x000000013f058887 */ /* 0x000fe40009000000 */
[----:B------:R-:W-:Y:S02]  /*9c30*/  @!UP1 UIADD3 UR6, UR45, 0x1, URZ ;  /* 0x000000012d069890 */ /* 0x000fe4000fffe03f */
[----:B------:R-:W-:Y:S02]  /*9c40*/  @!UP0 ULOP3.LUT UR46, UR46, UR5, URZ, 0x3c, !UPT ;  /* 0x000000052e2e8292 */ /* 0x000fe4000f8e3c3f */
[----:B------:R-:W-:-:S02]  /*9c50*/  @!UP1 UISETP.GT.U32.AND UP2, UPT, UR6, 0x1, UPT ;  /* 0x000000010600988c */ /* 0x000fc4000bf44070 */
[----:B------:R-:W-:Y:S02]  /*9c60*/  @!UP1 ULOP3.LUT UR45, UR45, 0x1, URZ, 0xc, !UPT ;  /* 0x000000012d2d9892 */ /* 0x000fe4000f8e0c3f */
[----:B------:R-:W-:-:S04]  /*9c70*/  @!UP1 USEL UR5, URZ, 0x1, !UP2 ;  /* 0x000000013f059887 */ /* 0x000fc8000d000000 */
[----:B------:R-:W-:Y:S01]  /*9c80*/  @!UP1 ULOP3.LUT UR46, UR46, UR5, URZ, 0x3c, !UPT ;  /* 0x000000052e2e9292 */ /* 0x000fe2000f8e3c3f */
[----:B-1----:R-:W-:Y:S11]  /*9c90*/  @!P1 BRA `(.L_x_63) ;  /* 0x0000002400209947 */ /* 0x002ff60003800000 */
.L_x_125:
[----:B------:R-:W-:Y:S04]  /*9ca0*/  BSSY B0, `(.L_x_64) ;  /* 0x000001a000007945 */ /* 0x000fe80003800000 */
[----:B------:R-:W-:Y:S05]  /*9cb0*/  @P0 BRA `(.L_x_65) ;  /* 0x0000000000600947 */ /* 0x000fea0003800000 */
[----:B------:R-:W2:Y:S01]  /*9cc0*/  LDC.64 R6, c[0x0][0x688] ;  /* 0x0001a200ff067b82 */ /* 0x000ea20000000a00 */
[----:B-1----:R-:W-:Y:S01]  /*9cd0*/  LOP3.LUT R0, R2, 0x60, RZ, 0xc0, !PT ;  /* 0x0000006002007812 */ /* 0x002fe200078ec0ff */
[----:B------:R-:W-:Y:S01]  /*9ce0*/  IMAD.MOV R5, RZ, RZ, -R19 ;  /* 0x000000ffff057224 */ /* 0x000fe200078e0a13 */
[----:B------:R-:W-:Y:S01]  /*9cf0*/  SHF.R.U32.HI R3, RZ, 0x2, R2 ;  /* 0x00000002ff037819 */ /* 0x000fe20000011602 */
[----:B------:R-:W-:Y:S01]  /*9d00*/  ULDC UR4, c[0x0][0xa10] ;  /* 0x0002840000047ab9 */ /* 0x000fe20000000800 */
[----:B------:R-:W-:Y:S01]  /*9d10*/  SHF.R.U32.HI R0, RZ, 0x5, R0 ;  /* 0x00000005ff007819 */ /* 0x000fe20000011600 */
[----:B------:R-:W-:Y:S01]  /*9d20*/  IMAD R5, R5, UR4, R16 ;  /* 0x0000000405057c24 */ /* 0x000fe2000f8e0210 */
[----:B------:R-:W-:Y:S01]  /*9d30*/  LOP3.LUT R3, R3, 0x7, RZ, 0xc0, !PT ;  /* 0x0000000703037812 */ /* 0x000fe200078ec0ff */
[----:B------:R-:W-:Y:S02]  /*9d40*/  ULDC UR4, c[0x0][0x288] ;  /* 0x0000a20000047ab9 */ /* 0x000fe40000000800 */
[----:B------:R-:W-:-:S05]  /*9d50*/  IMAD.SHL.U32 R0, R0, 0x10, RZ ;  /* 0x0000001000007824 */ /* 0x000fca00078e00ff */
[----:B------:R-:W-:Y:S01]  /*9d60*/  LOP3.LUT R3, R0, 0xfffffff0, R3, 0xe2, !PT ;  /* 0xfffffff000037812 */ /* 0x000fe200078ee203 */
[----:B--2---:R-:W-:-:S04]  /*9d70*/  IMAD R0, R5, R6, UR42 ;  /* 0x0000002a05007e24 */ /* 0x004fc8000f8e0206 */
[----:B------:R-:W-:Y:S02]  /*9d80*/  VIADD R5, R3, UR42 ;  /* 0x0000002a03057c36 */ /* 0x000fe40008000000 */
[----:B------:R-:W-:-:S03]  /*9d90*/  IMAD R0, R7, UR44, R0 ;  /* 0x0000002c07007c24 */ /* 0x000fc6000f8e0200 */
[----:B------:R-:W-:Y:S02]  /*9da0*/  IADD3 R4, R5, 0x8, RZ ;  /* 0x0000000805047810 */ /* 0x000fe40007ffe0ff */
[----:B------:R-:W-:Y:S02]  /*9db0*/  IADD3 R3, P2, R3, R0, RZ ;  /* 0x0000000003037210 */ /* 0x000fe40007f5e0ff */
[----:B------:R-:W-:Y:S02]  /*9dc0*/  ISETP.GE.U32.AND P0, PT, R5, UR4, PT ;  /* 0x0000000405007c0c */ /* 0x000fe4000bf06070 */
[----:B------:R-:W-:Y:S01]  /*9dd0*/  ISETP.GE.U32.AND P1, PT, R4, UR4, PT ;  /* 0x0000000404007c0c */ /* 0x000fe2000bf26070 */
[----:B------:R-:W-:Y:S01]  /*9de0*/  ULDC.64 UR4, c[0x0][0x680] ;  /* 0x0001a00000047ab9 */ /* 0x000fe20000000a00 */
[----:B------:R-:W-:Y:S02]  /*9df0*/  LEA.HI.X.SX32 R0, R0, RZ, 0x1, P2 ;  /* 0x000000ff00007211 */ /* 0x000fe400010f0eff */
[----:B------:R-:W-:-:S04]  /*9e00*/  LEA R4, P2, R3, UR4, 0x2 ;  /* 0x0000000403047c11 */ /* 0x000fc8000f8410ff */
[----:B------:R-:W-:-:S05]  /*9e10*/  LEA.HI.X R5, R3, UR5, R0, 0x2, P2 ;  /* 0x0000000503057c11 */ /* 0x000fca00090f1400 */
[----:B------:R2:W-:Y:S04]  /*9e20*/  @!P0 STG.E desc[UR38][R4.64], R13 ;  /* 0x0000000d04008986 */ /* 0x0005e8000c101926 */
[----:B------:R2:W-:Y:S02]  /*9e30*/  @!P1 STG.E desc[UR38][R4.64+0x20], R11 ;  /* 0x0000200b04009986 */ /* 0x0005e4000c101926 */
.L_x_65:
[----:B------:R-:W-:Y:S05]  /*9e40*/  BSYNC B0 ;  /* 0x0000000000007941 */ /* 0x000fea0003800000 */
.L_x_64:
[----:B------:R-:W-:Y:S01]  /*9e50*/  ULDC.64 UR4, c[0x0][0x730] ;  /* 0x0001cc0000047ab9 */ /* 0x000fe20000000a00 */
[-C--:B------:R-:W-:Y:S01]  /*9e60*/  FMUL R90, R90, R10.reuse ;  /* 0x0000000a5a5a7220 */ /* 0x080fe20000400000 */
[----:B------:R-:W-:Y:S01]  /*9e70*/  ISETP.NE.U32.AND P0, PT, RZ, UR4, PT ;  /* 0x00000004ff007c0c */ /* 0x000fe2000bf05070 */
[-C--:B------:R-:W-:Y:S01]  /*9e80*/  FMUL R30, R91, R10.reuse ;  /* 0x0000000a5b1e7220 */ /* 0x080fe20000400000 */
[-C--:B------:R-:W-:Y:S01]  /*9e90*/  FMUL R94, R94, R10.reuse ;  /* 0x0000000a5e5e7220 */ /* 0x080fe20000400000 */
[----:B------:R-:W-:Y:S01]  /*9ea0*/  FMUL R32, R95, R10 ;  /* 0x0000000a5f207220 */ /* 0x000fe20000400000 */
[----:B------:R-:W-:-:S13]  /*9eb0*/  ISETP.NE.AND.EX P0, PT, RZ, UR5, PT, P0 ;  /* 0x00000005ff007c0c */ /* 0x000fda000bf05300 */
[----:B------:R-:W-:Y:S05]  /*9ec0*/  @P0 BRA `(.L_x_66) ;  /* 0x0000000000240947 */ /* 0x000fea0003800000 */
[----:B------:R-:W-:Y:S02]  /*9ed0*/  ULDC.64 UR4, c[0x0][0x728] ;  /* 0x0001ca0000047ab9 */ /* 0x000fe40000000a00 */
[----:B------:R-:W-:-:S04]  /*9ee0*/  ISETP.NE.U32.AND P0, PT, RZ, UR4, PT ;  /* 0x00000004ff007c0c */ /* 0x000fc8000bf05070 */
[----:B------:R-:W-:-:S13]  /*9ef0*/  ISETP.NE.AND.EX P0, PT, RZ, UR5, PT, P0 ;  /* 0x00000005ff007c0c */ /* 0x000fda000bf05300 */
[----:B------:R-:W-:Y:S05]  /*9f00*/  @!P0 BRA `(.L_x_67) ;  /* 0x00000000000c8947 */ /* 0x000fea0003800000 */
[----:B--2---:R-:W2:Y:S02]  /*9f10*/  LDC.64 R4, c[0x0][0x728] ;  /* 0x0001ca00ff047b82 */ /* 0x004ea40000000a00 */
[----:B--2---:R3:W5:Y:S01]  /*9f20*/  LDG.E R23, desc[UR38][R4.64] ;  /* 0x0000002604177981 */ /* 0x004762000c1e1900 */
[----:B------:R-:W-:Y:S05]  /*9f30*/  BRA `(.L_x_66) ;  /* 0x0000000000087947 */ /* 0x000fea0003800000 */
.L_x_67:
[----:B------:R-:W-:Y:S02]  /*9f40*/  ULDC UR4, c[0x0][0x720] ;  /* 0x0001c80000047ab9 */ /* 0x000fe40000000800 */
[----:B------:R-:W-:-:S07]  /*9f50*/  IMAD.U32 R23, RZ, RZ, UR4 ;  /* 0x00000004ff177e24 */ /* 0x000fce000f8e00ff */
.L_x_66:
[----:B-1----:R-:W-:-:S04]  /*9f60*/  MOV R0, RZ ;  /* 0x000000ff00007202 */ /* 0x002fc80000000f00 */
[----:B------:R-:W-:-:S13]  /*9f70*/  LOP3.LUT P0, RZ, R0, 0x9f, RZ, 0xc0, !PT ;  /* 0x0000009f00ff7812 */ /* 0x000fda000780c0ff */
[----:B------:R-:W-:Y:S05]  /*9f80*/  @!P0 BRA `(.L_x_68) ;  /* 0x0000000000408947 */ /* 0x000fea0003800000 */
[----:B------:R-:W-:Y:S01]  /*9f90*/  MOV R0, 0x0 ;  /* 0x0000000000007802 */ /* 0x000fe20000000f00 */
[----:B------:R-:W-:Y:S01]  /*9fa0*/  ULDC.64 UR4, c[0x4][0x68] ;  /* 0x01001a0000047ab9 */ /* 0x000fe20000000a00 */
[----:B------:R-:W-:Y:S01]  /*9fb0*/  ULDC.64 UR6, c[0x4][0x8] ;  /* 0x0100020000067ab9 */ /* 0x000fe20000000a00 */
[----:B--23--:R-:W-:Y:S01]  /*9fc0*/  IMAD.U32 R4, RZ, RZ, UR4 ;  /* 0x00000004ff047e24 */ /* 0x00cfe2000f8e00ff */
[----:B------:R1:W2:Y:S01]  /*9fd0*/  LDC.64 R14, c[0x4][R0] ;  /* 0x01000000000e7b82 */ /* 0x0002a20000000a00 */
[----:B------:R-:W-:Y:S01]  /*9fe0*/  IMAD.U32 R5, RZ, RZ, UR5 ;  /* 0x00000005ff057e24 */ /* 0x000fe2000f8e00ff */
[----:B------:R-:W-:Y:S01]  /*9ff0*/  ULDC.64 UR4, c[0x4][0x70] ;  /* 0x01001c0000047ab9 */ /* 0x000fe20000000a00 */
[----:B------:R-:W-:Y:S01]  /*a000*/  IMAD.U32 R10, RZ, RZ, UR6 ;  /* 0x00000006ff0a7e24 */ /* 0x000fe2000f8e00ff */
[----:B------:R-:W-:Y:S01]  /*a010*/  MOV R7, UR5 ;  /* 0x0000000500077c02 */ /* 0x000fe20008000f00 */
[----:B------:R-:W-:Y:S01]  /*a020*/  IMAD.U32 R6, RZ, RZ, UR4 ;  /* 0x00000004ff067e24 */ /* 0x000fe2000f8e00ff */
[----:B------:R-:W-:Y:S01]  /*a030*/  MOV R13, RZ ;  /* 0x000000ff000d7202 */ /* 0x000fe20000000f00 */
[----:B------:R-:W-:-:S02]  /*a040*/  IMAD.U32 R11, RZ, RZ, UR7 ;  /* 0x00000007ff0b7e24 */ /* 0x000fc4000f8e00ff */
[----:B------:R-:W-:Y:S02]  /*a050*/  IMAD.MOV.U32 R8, RZ, RZ, 0x70 ;  /* 0x00000070ff087424 */ /* 0x000fe400078e00ff */
[----:B-1----:R-:W-:-:S07]  /*a060*/  IMAD.MOV.U32 R12, RZ, RZ, 0x1 ;  /* 0x00000001ff0c7424 */ /* 0x002fce00078e00ff */
[----:B------:R-:W-:-:S07]  /*a070*/  LEPC R20, `(.L_x_68) ;  /* 0x000000001014794e */ /* 0x000fce0000000000 */
[----:B--2--5:R-:W-:Y:S05]  /*a080*/  CALL.ABS.NOINC R14 ;  /* 0x000000000e007343 */ /* 0x024fea0003c00000 */
.L_x_68:
[----:B------:R-:W-:Y:S02]  /*a090*/  IMAD.U32 R25, RZ, RZ, UR51 ;  /* 0x00000033ff197e24 */ /* 0x000fe4000f8e00ff */
[----:B------:R-:W-:-:S04]  /*a0a0*/  IMAD.U32 R0, RZ, RZ, UR47 ;  /* 0x0000002fff007e24 */ /* 0x000fc8000f8e00ff */
[----:B------:R-:W-:-:S04]  /*a0b0*/  IMAD R25, R0, 0x900, R25 ;  /* 0x0000090000197824 */ /* 0x000fc800078e0219 */
[----:B------:R-:W-:-:S05]  /*a0c0*/  VIADD R0, R25, 0x5700 ;  /* 0x0000570019007836 */ /* 0x000fca0000000000 */
[----:B------:R-:W-:-:S13]  /*a0d0*/  LOP3.LUT P0, RZ, R0, 0x90, RZ, 0xc0, !PT ;  /* 0x0000009000ff7812 */ /* 0x000fda000780c0ff */
[----:B------:R-:W-:Y:S05]  /*a0e0*/  @!P0 BRA `(.L_x_69) ;  /* 0x0000000000408947 */ /* 0x000fea0003800000 */
[----:B------:R-:W-:Y:S01]  /*a0f0*/  MOV R0, 0x0 ;  /* 0x0000000000007802 */ /* 0x000fe20000000f00 */
[----:B------:R-:W-:Y:S01]  /*a100*/  ULDC.64 UR4, c[0x4][0x68] ;  /* 0x01001a0000047ab9 */ /* 0x000fe20000000a00 */
[----:B------:R-:W-:Y:S01]  /*a110*/  ULDC.64 UR6, c[0x4][0x8] ;  /* 0x0100020000067ab9 */ /* 0x000fe20000000a00 */
[----:B--23--:R-:W-:Y:S01]  /*a120*/  IMAD.U32 R4, RZ, RZ, UR4 ;  /* 0x00000004ff047e24 */ /* 0x00cfe2000f8e00ff */
[----:B------:R1:W2:Y:S01]  /*a130*/  LDC.64 R14, c[0x4][R0] ;  /* 0x01000000000e7b82 */ /* 0x0002a20000000a00 */
[----:B------:R-:W-:Y:S01]  /*a140*/  MOV R5, UR5 ;  /* 0x0000000500057c02 */ /* 0x000fe20008000f00 */
[----:B------:R-:W-:Y:S01]  /*a150*/  ULDC.64 UR4, c[0x4][0x70] ;  /* 0x01001c0000047ab9 */ /* 0x000fe20000000a00 */
[----:B------:R-:W-:Y:S01]  /*a160*/  IMAD.U32 R10, RZ, RZ, UR6 ;  /* 0x00000006ff0a7e24 */ /* 0x000fe2000f8e00ff */
[----:B------:R-:W-:Y:S01]  /*a170*/  MOV R8, 0x70 ;  /* 0x0000007000087802 */ /* 0x000fe20000000f00 */
[----:B------:R-:W-:Y:S02]  /*a180*/  IMAD.U32 R6, RZ, RZ, UR4 ;  /* 0x00000004ff067e24 */ /* 0x000fe4000f8e00ff */
[----:B------:R-:W-:-:S02]  /*a190*/  IMAD.U32 R7, RZ, RZ, UR5 ;  /* 0x00000005ff077e24 */ /* 0x000fc4000f8e00ff */
[----:B------:R-:W-:Y:S02]  /*a1a0*/  IMAD.U32 R11, RZ, RZ, UR7 ;  /* 0x00000007ff0b7e24 */ /* 0x000fe4000f8e00ff */
[----:B------:R-:W-:Y:S02]  /*a1b0*/  IMAD.MOV.U32 R12, RZ, RZ, 0x1 ;  /* 0x00000001ff0c7424 */ /* 0x000fe400078e00ff */
[----:B-1----:R-:W-:-:S07]  /*a1c0*/  IMAD.MOV.U32 R13, RZ, RZ, RZ ;  /* 0x000000ffff0d7224 */ /* 0x002fce00078e00ff */
[----:B------:R-:W-:-:S07]  /*a1d0*/  LEPC R20, `(.L_x_69) ;  /* 0x000000001014794e */ /* 0x000fce0000000000 */
[----:B--2--5:R-:W-:Y:S05]  /*a1e0*/  CALL.ABS.NOINC R14 ;  /* 0x000000000e007343 */ /* 0x024fea0003c00000 */
.L_x_69:
[C---:B--23--:R-:W-:Y:S01]  /*a1f0*/  IMAD.SHL.U32 R4, R2.reuse, 0x10, RZ ;  /* 0x0000001002047824 */ /* 0x04cfe200078e00ff */
[----:B------:R-:W-:Y:S01]  /*a200*/  SHF.R.U32.HI R6, RZ, 0x1, R2 ;  /* 0x00000001ff067819 */ /* 0x000fe20000011602 */
[----:B------:R-:W-:Y:S01]  /*a210*/  ULDC.64 UR4, c[0x0][0x730] ;  /* 0x0001cc0000047ab9 */ /* 0x000fe20000000a00 */
[C---:B------:R-:W-:Y:S01]  /*a220*/  LOP3.LUT R0, R2.reuse, 0x7f, RZ, 0xc0, !PT ;  /* 0x0000007f02007812 */ /* 0x040fe200078ec0ff */
[----:B------:R-:W-:Y:S01]  /*a230*/  IMAD.SHL.U32 R7, R2, 0x2, RZ ;  /* 0x0000000202077824 */ /* 0x000fe200078e00ff */
[----:B------:R-:W-:Y:S02]  /*a240*/  LOP3.LUT R3, R4, 0x40, RZ, 0xc0, !PT ;  /* 0x0000004004037812 */ /* 0x000fe400078ec0ff */
[----:B------:R-:W-:Y:S01]  /*a250*/  ISETP.NE.U32.AND P0, PT, RZ, UR4, PT ;  /* 0x00000004ff007c0c */ /* 0x000fe2000bf05070 */
[----:B------:R-:W-:Y:S01]  /*a260*/  ULDC UR4, c[0x0][0x720] ;  /* 0x0001c80000047ab9 */ /* 0x000fe20000000800 */
[----:B------:R-:W-:Y:S01]  /*a270*/  LOP3.LUT R6, R3, 0x8, R6, 0xf8, !PT ;  /* 0x0000000803067812 */ /* 0x000fe200078ef806 */
[----:B------:R-:W-:Y:S01]  /*a280*/  IMAD.SHL.U32 R3, R2, 0x8, RZ ;  /* 0x0000000802037824 */ /* 0x000fe200078e00ff */
[----:B------:R-:W-:-:S02]  /*a290*/  ISETP.NE.AND.EX P0, PT, RZ, UR5, PT, P0 ;  /* 0x00000005ff007c0c */ /* 0x000fc4000bf05300 */
[----:B------:R-:W-:Y:S02]  /*a2a0*/  IADD3 R0, R0, 0x1f, RZ ;  /* 0x0000001f00007810 */ /* 0x000fe40007ffe0ff */
[----:B------:R-:W-:Y:S02]  /*a2b0*/  LOP3.LUT R5, R3, 0x300, RZ, 0xc0, !PT ;  /* 0x0000030003057812 */ /* 0x000fe400078ec0ff */
[----:B-----5:R-:W-:Y:S02]  /*a2c0*/  FSEL R3, R23, UR4, !P0 ;  /* 0x0000000417037c08 */ /* 0x020fe4000c000000 */
[----:B------:R-:W-:Y:S01]  /*a2d0*/  ISETP.GT.U32.AND P0, PT, R0, 0x3e, PT ;  /* 0x0000003e0000780c */ /* 0x000fe20003f04070 */
[----:B------:R-:W-:Y:S01]  /*a2e0*/  IMAD R24, R24, 0x10, R5 ;  /* 0x0000001018187824 */ /* 0x000fe200078e0205 */
[----:B------:R-:W-:Y:S01]  /*a2f0*/  LOP3.LUT R10, R6, 0x8, R7, 0x78, !PT ;  /* 0x00000008060a7812 */ /* 0x000fe200078e7807 */
[-C--:B------:R-:W-:Y:S01]  /*a300*/  FMUL R0, R88, R3.reuse ;  /* 0x0000000358007220 */ /* 0x080fe20000400000 */
[----:B------:R-:W-:Y:S01]  /*a310*/  LOP3.LUT R11, R4, 0x80, RZ, 0xc0, !PT ;  /* 0x00000080040b7812 */ /* 0x000fe200078ec0ff */
[-C--:B------:R-:W-:Y:S01]  /*a320*/  FMUL R5, R26, R3.reuse ;  /* 0x000000031a057220 */ /* 0x080fe20000400000 */
[-C--:B------:R-:W-:Y:S01]  /*a330*/  FMUL R4, R90, R3.reuse ;  /* 0x000000035a047220 */ /* 0x080fe20000400000 */
[-C--:B------:R-:W-:Y:S01]  /*a340*/  FMUL R7, R30, R3.reuse ;  /* 0x000000031e077220 */ /* 0x080fe20000400000 */
[-C--:B------:R-:W-:Y:S01]  /*a350*/  FMUL R6, R92, R3.reuse ;  /* 0x000000035c067220 */ /* 0x080fe20000400000 */
[-C--:B------:R-:W-:Y:S01]  /*a360*/  FMUL R9, R28, R3.reuse ;  /* 0x000000031c097220 */ /* 0x080fe20000400000 */
[-C--:B------:R-:W-:Y:S01]  /*a370*/  FMUL R8, R94, R3.reuse ;  /* 0x000000035e087220 */ /* 0x080fe20000400000 */
[----:B------:R-:W-:Y:S01]  /*a380*/  FMUL R3, R32, R3 ;  /* 0x0000000320037220 */ /* 0x000fe20000400000 */
[----:B------:R-:W-:-:S02]  /*a390*/  IADD3 R10, R10, R24, R11 ;  /* 0x000000180a0a7210 */ /* 0x000fc40007ffe00b */
[----:B------:R-:W-:Y:S02]  /*a3a0*/  F2FP.BF16.F32.PACK_AB R12, R5, R0 ;  /* 0x00000000050c723e */ /* 0x000fe400000010ff */
[----:B------:R-:W-:Y:S01]  /*a3b0*/  F2FP.BF16.F32.PACK_AB R13, R7, R4 ;  /* 0x00000004070d723e */ /* 0x000fe200000010ff */
[----:B------:R-:W-:Y:S01]  /*a3c0*/  IMAD R10, R10, 0x2, R25 ;  /* 0x000000020a0a7824 */ /* 0x000fe200078e0219 */
[----:B------:R-:W-:Y:S02]  /*a3d0*/  F2FP.BF16.F32.PACK_AB R14, R9, R6 ;  /* 0x00000006090e723e */ /* 0x000fe400000010ff */
[----:B------:R-:W-:Y:S01]  /*a3e0*/  F2FP.BF16.F32.PACK_AB R15, R3, R8 ;  /* 0x00000008030f723e */ /* 0x000fe200000010ff */
[----:B------:R-:W-:Y:S06]  /*a3f0*/  @P0 BRA `(.L_x_70) ;  /* 0x0000000000040947 */ /* 0x000fec0003800000 */
[----:B------:R-:W-:-:S04]  /*a400*/  DEPBAR.LE SB0, 0x0 ;  /* 0x000080000000791a */ /* 0x000fc80000000000 */
.L_x_70:
[----:B------:R-:W-:Y:S05]  /*a410*/  WARPSYNC.ALL ;  /* 0x0000000000007948 */ /* 0x000fea0003800000 */
[----:B------:R-:W-:Y:S06]  /*a420*/  BAR.SYNC.DEFER_BLOCKING 0x1, 0x80 ;  /* 0x0042000000007b1d */ /* 0x000fec0000010000 */
[----:B------:R-:W-:Y:S01]  /*a430*/  BSSY B0, `(.L_x_71) ;  /* 0x0000017000007945 */ /* 0x000fe20003800000 */
[----:B------:R1:W-:Y:S01]  /*a440*/  STSM.16.M88.4 [R10+0x5700], R12 ;  /* 0x0057000c0a007844 */ /* 0x0003e20000000200 */
[----:B------:R-:W-:Y:S01]  /*a450*/  @!PT LDS RZ, [RZ] ;  /* 0x00000000fffff984 */ /* 0x000fe20000000800 */
[----:B------:R-:W-:Y:S01]  /*a460*/  @!PT LDS RZ, [RZ] ;  /* 0x00000000fffff984 */ /* 0x000fe20000000800 */
[----:B------:R-:W-:Y:S01]  /*a470*/  @!PT LDS RZ, [RZ] ;  /* 0x00000000fffff984 */ /* 0x000fe20000000800 */
[----:B------:R-:W-:Y:S01]  /*a480*/  @!PT LDS RZ, [RZ] ;  /* 0x00000000fffff984 */ /* 0x000fe20000000800 */
[----:B------:R2:W-:Y:S06]  /*a490*/  MEMBAR.ALL.CTA ;  /* 0x0000000000007992 */ /* 0x0005ec0000008000 */
[----:B--2---:R-:W2:Y:S02]  /*a4a0*/  FENCE.VIEW.ASYNC.S ;  /* 0x00000000000073c6 */ /* 0x004ea40000000000 */
[----:B--2---:R-:W-:Y:S06]  /*a4b0*/  BAR.SYNC.DEFER_BLOCKING 0x1, 0x80 ;  /* 0x0042000000007b1d */ /* 0x004fec0000010000 */
[----:B------:R-:W-:Y:S05]  /*a4c0*/  @P0 BRA `(.L_x_72) ;  /* 0x0000000000340947 */ /* 0x000fea0003800000 */
[----:B------:R-:W2:Y:S01]  /*a4d0*/  LDC R3, c[0x0][0xa10] ;  /* 0x00028400ff037b82 */ /* 0x000ea20000000800 */
[----:B------:R-:W-:Y:S01]  /*a4e0*/  IADD3 R0, -R19, RZ, RZ ;  /* 0x000000ff13007210 */ /* 0x000fe20007ffe1ff */
[----:B------:R-:W-:Y:S01]  /*a4f0*/  UIADD3 UR6, UP0, UR36, 0x670, URZ ;  /* 0x0000067024067890 */ /* 0x000fe2000ff1e03f */
[----:B------:R-:W-:Y:S01]  /*a500*/  R2UR UR5, R16 ;  /* 0x00000000100572ca */ /* 0x000fe200000e0000 */
[----:B------:R-:W-:Y:S01]  /*a510*/  UMOV UR41, URZ ;  /* 0x0000003f00297c82 */ /* 0x000fe20008000000 */
[----:B------:R-:W-:Y:S01]  /*a520*/  R2UR UR40, R25 ;  /* 0x00000000192872ca */ /* 0x000fe200000e0000 */
[----:B------:R-:W-:Y:S01]  /*a530*/  UIADD3.X UR7, URZ, UR37, URZ, UP0, !UPT ;  /* 0x000000253f077290 */ /* 0x000fe200087fe43f */
[----:B------:R-:W-:-:S11]  /*a540*/  R2UR UR4, R0 ;  /* 0x00000000000472ca */ /* 0x000fd600000e0000 */
[----:B------:R-:W-:Y:S01]  /*a550*/  UIADD3 UR40, UR40, 0x5700, URZ ;  /* 0x0000570028287890 */ /* 0x000fe2000fffe03f */
[----:B--2---:R-:W-:-:S13]  /*a560*/  R2UR UR43, R3 ;  /* 0x00000000032b72ca */ /* 0x004fda00000e0000 */
[----:B------:R-:W-:-:S09]  /*a570*/  UIMAD UR43, UR43, UR4, UR5 ;  /* 0x000000042b2b72a4 */ /* 0x000fd2000f8e0205 */
[----:B------:R2:W-:Y:S02]  /*a580*/  UTMASTG.4D [UR40], [UR6] ;  /* 0x00000028060073b5 */ /* 0x0005e40008018000 */
[----:B--2---:R0:W-:Y:S02]  /*a590*/  UTMACMDFLUSH ;  /* 0x00000000000079b7 */ /* 0x0041e40000000000 */
.L_x_72:
[----:B------:R-:W-:Y:S05]  /*a5a0*/  BSYNC B0 ;  /* 0x0000000000007941 */ /* 0x000fea0003800000 */
.L_x_71:
[----:B------:R-:W-:Y:S01]  /*a5b0*/  ULEA UR4, UR47, 0xfffffff8, 0x3 ;  /* 0xfffffff82f047891 */ /* 0x000fe2000f8e183f */
[----:B------:R-:W-:-:S04]  /*a5c0*/  DEPBAR.LE SB0, 0x0 ;  /* 0x000080000000791a */ /* 0x000fc80000000000 */
[----:B------:R-:W-:Y:S01]  /*a5d0*/  ULOP3.LUT UR4, UR4, 0x8, URZ, 0xc0, !UPT ;  /* 0x0000000804047892 */ /* 0x000fe2000f8ec03f */
[----:B------:R-:W-:-:S03]  /*a5e0*/  LOP3.LUT R96, R96, 0x1, RZ, 0x3c, !PT ;  /* 0x0000000160607812 */ /* 0x000fc600078e3cff */
[----:B------:R-:W-:-:S06]  /*a5f0*/  ULOP3.LUT UR4, UR4, 0x18, URZ, 0x3c, !UPT ;  /* 0x0000001804047892 */ /* 0x000fcc000f8e3c3f */
[----:B------:R-:W-:Y:S01]  /*a600*/  IMAD.U32 R0, RZ, RZ, UR4 ;  /* 0x00000004ff007e24 */ /* 0x000fe2000f8e00ff */
[----:B------:R-:W-:Y:S02]  /*a610*/  ULDC UR4, c[0x0][0xc] ;  /* 0x0000030000047ab9 */ /* 0x000fe40000000800 */
[----:B------:R-:W-:Y:S01]  /*a620*/  VIADD R17, R17, UR4 ;  /* 0x0000000411117c36 */ /* 0x000fe20008000000 */
[----:B------:R-:W-:Y:S01]  /*a630*/  ULDC UR4, c[0x0][0xa00] ;  /* 0x0002800000047ab9 */ /* 0x000fe20000000800 */
[----:B------:R2:W-:Y:S03]  /*a640*/  SYNCS.ARRIVE.TRANS64.A1T0 RZ, [R0+UR51+0x7290], RZ ;  /* 0x007290ff00ff79a7 */ /* 0x0005e60008100033 */
[----:B------:R-:W-:-:S13]  /*a650*/  ISETP.GE.AND P0, PT, R17, UR4, PT ;  /* 0x0000000411007c0c */ /* 0x000fda000bf06270 */
[----:B--2---:R-:W-:Y:S05]  /*a660*/  @!P0 BRA `(.L_x_73) ;  /* 0xffffff6400ac8947 */ /* 0x004fea000383ffff */
[----:B------:R-:W-:Y:S05]  /*a670*/  EXIT ;  /* 0x000000000000794d */ /* 0x000fea0003800000 */
.L_x_6:
[----:B------:R-:W-:-:S08]  /*a680*/  NOP ;  /* 0x0000000000007918 */ /* 0x000fd00000000000 */
[----:B------:R-:W2:-:S00]  /*a690*/  USETMAXREG.DEALLOC.CTAPOOL 0x18 ;  /* 0x00000018000079c8 */ /* 0x000e8000080e0500 */
[----:B------:R-:W-:-:S13]  /*a6a0*/  PLOP3.LUT P3, PT, PT, PT, UP0, 0x80, 0x0 ;  /* 0x000000000000781c */ /* 0x000fda0003f6f008 */
[----:B--2---:R-:W-:Y:S05]  /*a6b0*/  @!P3 BRA `(.L_x_74) ;  /* 0x000000080038b947 */ /* 0x004fea0003800000 */
[----:B------:R-:W-:-:S13]  /*a6c0*/  PLOP3.LUT P2, PT, PT, PT, UP1, 0x80, 0x0 ;  /* 0x000000000000781c */ /* 0x000fda0003f4f018 */
[----:B-1----:R-:W-:Y:S05]  /*a6d0*/  @P2 EXIT ;  /* 0x000000000000294d */ /* 0x002fea0003800000 */
[----:B------:R-:W-:Y:S02]  /*a6e0*/  ULDC UR4, c[0x0][0xa00] ;  /* 0x0002800000047ab9 */ /* 0x000fe40000000800 */
[----:B------:R-:W-:-:S13]  /*a6f0*/  ISETP.GE.AND P2, PT, R17, UR4, PT ;  /* 0x0000000411007c0c */ /* 0x000fda000bf46270 */
[----:B------:R-:W-:Y:S05]  /*a700*/  @P2 EXIT ;  /* 0x000000000000294d */ /* 0x000fea0003800000 */
[----:B------:R-:W-:Y:S01]  /*a710*/  LOP3.LUT P2, RZ, R2, 0x1f, RZ, 0xc0, !PT ;  /* 0x0000001f02ff7812 */ /* 0x000fe2000784c0ff */
[----:B------:R-:W-:Y:S01]  /*a720*/  BSSY B0, `(.L_x_75) ;  /* 0x0000086000007945 */ /* 0x000fe20003800000 */
[----:B------:R-:W-:Y:S01]  /*a730*/  IMAD.MOV.U32 R4, RZ, RZ, 0x1 ;  /* 0x00000001ff047424 */ /* 0x000fe200078e00ff */
[----:B------:R-:W-:Y:S01]  /*a740*/  MOV R0, RZ ;  /* 0x000000ff00007202 */ /* 0x000fe20000000f00 */
[----:B------:R-:W-:Y:S01]  /*a750*/  IMAD.MOV.U32 R5, RZ, RZ, 0x1 ;  /* 0x00000001ff057424 */ /* 0x000fe200078e00ff */
[----:B------:R-:W-:Y:S01]  /*a760*/  PLOP3.LUT P0, PT, P2, P0, PT, 0x2a, 0x0 ;  /* 0x000000000000781c */ /* 0x000fe20001700572 */
[----:B------:R-:W-:Y:S01]  /*a770*/  ULOP3.LUT UR6, UR49, 0x2, URZ, 0xfc, !UPT ;  /* 0x0000000231067892 */ /* 0x000fe2000f8efc3f */
[----:B------:R-:W-:Y:S01]  /*a780*/  ULDC UR7, c[0x0][0xc] ;  /* 0x0000030000077ab9 */ /* 0x000fe20000000800 */
[----:B------:R-:W-:Y:S01]  /*a790*/  ULDC.64 UR14, c[0x0][0x198] ;  /* 0x00006600000e7ab9 */ /* 0x000fe20000000a00 */
[----:B------:R-:W-:-:S09]  /*a7a0*/  ULDC UR18, c[0x0][0xa00] ;  /* 0x0002800000127ab9 */ /* 0x000fd20000000800 */
.L_x_90:
[----:B------:R-:W1:Y:S01]  /*a7b0*/  LDC R6, c[0x0][0xa04] ;  /* 0x00028100ff067b82 */ /* 0x000e620000000800 */
[----:B------:R-:W-:Y:S01]  /*a7c0*/  IMAD.MOV.U32 R7, RZ, RZ, R17 ;  /* 0x000000ffff077224 */ /* 0x000fe200078e0011 */
[----:B------:R-:W-:-:S06]  /*a7d0*/  UMOV UR4, 0xffffffff ;  /* 0xffffffff00047882 */ /* 0x000fcc0000000000 */
[----:B------:R-:W2:Y:S08]  /*a7e0*/  LDC R10, c[0x0][0xa10] ;  /* 0x00028400ff0a7b82 */ /* 0x000eb00000000800 */
[----:B------:R-:W3:Y:S01]  /*a7f0*/  LDC R13, c[0x0][0xa1c] ;  /* 0x00028700ff0d7b82 */ /* 0x000ee20000000800 */
[----:B-1----:R-:W-:Y:S02]  /*a800*/  ISETP.NE.AND P2, PT, R6, 0x1, PT ;  /* 0x000000010600780c */ /* 0x002fe40003f45270 */
[----:B--2---:R-:W-:-:S11]  /*a810*/  ISETP.NE.AND P3, PT, R10, 0x1, PT ;  /* 0x000000010a00780c */ /* 0x004fd60003f65270 */
[----:B------:R-:W1:Y:S01]  /*a820*/  @P2 LDC.64 R8, c[0x0][0xa08] ;  /* 0x00028200ff082b82 */ /* 0x000e620000000a00 */
[----:B---3--:R-:W-:-:S07]  /*a830*/  ISETP.NE.AND P4, PT, R13, 0x1, PT ;  /* 0x000000010d00780c */ /* 0x008fce0003f85270 */
[----:B------:R-:W2:Y:S08]  /*a840*/  @P3 LDC R12, c[0x0][0xa14] ;  /* 0x00028500ff0c3b82 */ /* 0x000eb00000000800 */
[----:B------:R-:W3:Y:S08]  /*a850*/  @P3 LDC R11, c[0x0][0xa18] ;  /* 0x00028600ff0b3b82 */ /* 0x000ef00000000800 */
[----:B------:R-:W4:Y:S01]  /*a860*/  @P4 LDC.64 R2, c[0x0][0xa20] ;  /* 0x00028800ff024b82 */ /* 0x000f220000000a00 */
[----:B-1----:R-:W-:-:S05]  /*a870*/  @P2 IMAD.HI.U32 R8, R17, R8, RZ ;  /* 0x0000000811082227 */ /* 0x002fca00078e00ff */
[----:B------:R-:W-:-:S05]  /*a880*/  @P2 SHF.R.U32.HI R7, RZ, R9, R8 ;  /* 0x00000009ff072219 */ /* 0x000fca0000011608 */
[----:B--2---:R-:W-:-:S04]  /*a890*/  @P3 IMAD.HI.U32 R8, R7, R12, RZ ;  /* 0x0000000c07083227 */ /* 0x004fc800078e00ff */
[----:B------:R-:W-:Y:S01]  /*a8a0*/  IMAD.MOV.U32 R9, RZ, RZ, R7 ;  /* 0x000000ffff097224 */ /* 0x000fe200078e0007 */
[----:B---3--:R-:W-:-:S05]  /*a8b0*/  @P3 SHF.R.U32.HI R9, RZ, R11, R8 ;  /* 0x0000000bff093219 */ /* 0x008fca0000011608 */
[----:B----4-:R-:W-:Y:S01]  /*a8c0*/  @P4 IMAD.HI.U32 R8, R9, R2, RZ ;  /* 0x0000000209084227 */ /* 0x010fe200078e00ff */
[----:B------:R-:W-:-:S04]  /*a8d0*/  MOV R2, R9 ;  /* 0x0000000900027202 */ /* 0x000fc80000000f00 */
[----:B------:R-:W-:Y:S01]  /*a8e0*/  @P4 SHF.R.U32.HI R2, RZ, R3, R8 ;  /* 0x00000003ff024219 */ /* 0x000fe20000011608 */
[----:B------:R-:W-:-:S04]  /*a8f0*/  IMAD.MOV R3, RZ, RZ, -R9 ;  /* 0x000000ffff037224 */ /* 0x000fc800078e0a09 */
[----:B------:R-:W-:Y:S02]  /*a900*/  IMAD.MOV R2, RZ, RZ, -R2 ;  /* 0x000000ffff027224 */ /* 0x000fe400078e0a02 */
[----:B------:R-:W-:Y:S02]  /*a910*/  IMAD R10, R10, R3, R7 ;  /* 0x000000030a0a7224 */ /* 0x000fe400078e0207 */
[----:B------:R-:W-:Y:S01]  /*a920*/  IMAD R2, R13, R2, R9 ;  /* 0x000000020d027224 */ /* 0x000fe200078e0209 */
[----:B------:R-:W-:Y:S06]  /*a930*/  BRA.DIV UR4, `(.L_x_76) ;  /* 0x0000001a04107947 */ /* 0x000fec000b800000 */
[----:B------:R-:W-:-:S13]  /*a940*/  ELECT P6, URZ, PT ;  /* 0x00000000003f782f */ /* 0x000fda00038c0000 */
.L_x_128:
[----:B------:R-:W-:Y:S01]  /*a950*/  IMAD.MOV R3, RZ, RZ, -R7 ;  /* 0x000000ffff037224 */ /* 0x000fe200078e0a07 */
[----:B------:R-:W-:Y:S03]  /*a960*/  BSSY B1, `(.L_x_77) ;  /* 0x0000029000017945 */ /* 0x000fe60003800000 */
[----:B------:R-:W-:Y:S02]  /*a970*/  IMAD R3, R6, R3, R17 ;  /* 0x0000000306037224 */ /* 0x000fe400078e0211 */
[----:B------:R-:W-:-:S03]  /*a980*/  IMAD.MOV.U32 R6, RZ, RZ, RZ ;  /* 0x000000ffff067224 */ /* 0x000fc600078e00ff */
[----:B------:R-:W-:Y:S01]  /*a990*/  SHF.L.U32 R3, R3, 0x7, RZ ;  /* 0x0000000703037819 */ /* 0x000fe200000006ff */
[----:B------:R-:W-:Y:S06]  /*a9a0*/  @!P6 BRA `(.L_x_78) ;  /* 0x000000000090e947 */ /* 0x000fec0003800000 */
[----:B------:R-:W1:Y:S01]  /*a9b0*/  S2R R7, SR_CgaCtaId ;  /* 0x0000000000077919 */ /* 0x000e620000008800 */
[----:B------:R-:W-:-:S04]  /*a9c0*/  MOV R6, 0x400 ;  /* 0x0000040000067802 */ /* 0x000fc80000000f00 */
[----:B-1----:R-:W-:Y:S02]  /*a9d0*/  LEA R9, R7, R6, 0x18 ;  /* 0x0000000607097211 */ /* 0x002fe400078ec0ff */
[----:B------:R-:W-:-:S03]  /*a9e0*/  SHF.L.U32 R6, R5, 0x1f, RZ ;  /* 0x0000001f05067819 */ /* 0x000fc600000006ff */
[----:B------:R-:W-:-:S04]  /*a9f0*/  IMAD R7, R0, 0x8, R9 ;  /* 0x0000000800077824 */ /* 0x000fc800078e0209 */
[----:B------:R-:W1:Y:S02]  /*aa00*/  SYNCS.PHASECHK.TRANS64.TRYWAIT P2, [R7+URZ+0x7260], R6 ;  /* 0x00726006070075a7 */ /* 0x000e64000804017f */
[----:B-1----:R-:W-:Y:S05]  /*aa10*/  @!P2 BRA `(.L_x_79) ;  /* 0x0000001400f8a947 */ /* 0x002fea0003800000 */
.L_x_129:
[----:B------:R-:W-:Y:S01]  /*aa20*/  UPRMT UR4, UR6, 0x9910, URZ ;  /* 0x0000991006047896 */ /* 0x000fe2000800003f */
[----:B-1----:R-:W-:-:S03]  /*aa30*/  @P1 IMAD.MOV.U32 R6, RZ, RZ, 0x800 ;  /* 0x00000800ff061424 */ /* 0x002fc600078e00ff */
[----:B------:R-:W-:Y:S01]  /*aa40*/  UISETP.NE.AND UP0, UPT, UR4, 0x2, UPT ;  /* 0x000000020400788c */ /* 0x000fe2000bf05270 */
[----:B------:R1:W-:Y:S05]  /*aa50*/  @P1 SYNCS.ARRIVE.TRANS64 RZ, [R7+URZ+0x7250], R6 ;  /* 0x0072500607ff19a7 */ /* 0x0003ea000800003f */
[----:B------:R-:W-:-:S13]  /*aa60*/  PLOP3.LUT P2, PT, PT, PT, UP0, 0x80, 0x0 ;  /* 0x000000000000781c */ /* 0x000fda0003f4f008 */
[----:B-1----:R-:W-:Y:S05]  /*aa70*/  @P2 BRA `(.L_x_80) ;  /* 0x0000000000042947 */ /* 0x002fea0003800000 */
[----:B------:R-:W-:Y:S01]  /*aa80*/  BPT.TRAP 0x1 ;  /* 0x000000040000795c */ /* 0x000fe20000300000 */
.L_x_80:
[----:B------:R-:W-:Y:S05]  /*aa90*/  @P0 BRA `(.L_x_81) ;  /* 0x0000000000040947 */ /* 0x000fea0003800000 */
[----:B------:R-:W-:Y:S01]  /*aaa0*/  BPT.TRAP 0x1 ;  /* 0x000000040000795c */ /* 0x000fe20000300000 */
.L_x_81:
[----:B------:R-:W-:Y:S01]  /*aab0*/  R2UR UR4, R9 ;  /* 0x00000000090472ca */ /* 0x000fe200000e0000 */
[----:B------:R-:W-:Y:S01]  /*aac0*/  UIADD3 UR16, UP0, UR14, 0xf0, URZ ;  /* 0x000000f00e107890 */ /* 0x000fe2000ff1e03f */
[----:B------:R-:W-:Y:S01]  /*aad0*/  R2UR UR9, R7 ;  /* 0x00000000070972ca */ /* 0x000fe200000e0000 */
[----:B------:R-:W-:Y:S01]  /*aae0*/  UMOV UR5, 0x10000000 ;  /* 0x1000000000057882 */ /* 0x000fe20000000000 */
[----:B------:R-:W-:Y:S01]  /*aaf0*/  R2UR UR8, R0 ;  /* 0x00000000000872ca */ /* 0x000fe200000e0000 */
[----:B------:R-:W-:Y:S01]  /*ab00*/  UIADD3.X UR17, URZ, UR15, URZ, UP0, !UPT ;  /* 0x0000000f3f117290 */ /* 0x000fe200087fe43f */
[----:B------:R-:W-:Y:S01]  /*ab10*/  R2UR UR11, R3 ;  /* 0x00000000030b72ca */ /* 0x000fe200000e0000 */
[----:B------:R-:W-:Y:S01]  /*ab20*/  UMOV UR10, URZ ;  /* 0x0000003f000a7c82 */ /* 0x000fe20008000000 */
[----:B------:R-:W-:Y:S02]  /*ab30*/  R2UR UR12, R10 ;  /* 0x000000000a0c72ca */ /* 0x000fe400000e0000 */
[----:B------:R-:W-:-:S02]  /*ab40*/  R2UR UR13, R2 ;  /* 0x00000000020d72ca */ /* 0x000fc400000e0000 */
[----:B------:R-:W-:-:S03]  /*ab50*/  IADD3 R0, R0, 0x1, RZ ;  /* 0x0000000100007810 */ /* 0x000fc60007ffe0ff */
[----:B------:R-:W-:Y:S01]  /*ab60*/  UIADD3 UR9, UR9, 0x7250, URZ ;  /* 0x0000725009097890 */ /* 0x000fe2000fffe03f */
[----:B------:R-:W-:Y:S01]  /*ab70*/  ISETP.NE.AND P2, PT, R0, 0x2, PT ;  /* 0x000000020000780c */ /* 0x000fe20003f45270 */
[----:B------:R-:W-:-:S03]  /*ab80*/  ULEA UR8, UR8, UR4, 0xb ;  /* 0x0000000408087291 */ /* 0x000fc6000f8e583f */
[----:B------:R-:W-:Y:S01]  /*ab90*/  UMOV UR4, 0x0 ;  /* 0x0000000000047882 */ /* 0x000fe20000000000 */
[----:B------:R-:W-:Y:S02]  /*aba0*/  SEL R6, RZ, 0x1, P2 ;  /* 0x00000001ff067807 */ /* 0x000fe40001000000 */
[----:B------:R-:W-:Y:S02]  /*abb0*/  SEL R0, R0, RZ, P2 ;  /* 0x000000ff00007207 */ /* 0x000fe40001000000 */
[----:B------:R-:W-:Y:S01]  /*abc0*/  LOP3.LUT R5, R5, R6, RZ, 0x3c, !PT ;  /* 0x0000000605057212 */ /* 0x000fe200078e3cff */
[----:B------:R1:W-:Y:S02]  /*abd0*/  UTMALDG.4D [UR8], [UR16], desc[UR4] ;  /* 0x00000408100075b4 */ /* 0x0003e40008019000 */
[----:B-1----:R-:W-:-:S07]  /*abe0*/  IMAD.MOV.U32 R6, RZ, RZ, 0x40 ;  /* 0x00000040ff067424 */ /* 0x002fce00078e00ff */
.L_x_78:
[----:B------:R-:W-:Y:S05]  /*abf0*/  BSYNC B1 ;  /* 0x0000000000017941 */ /* 0x000fea0003800000 */
.L_x_77:
[----:B------:R-:W-:Y:S01]  /*ac00*/  LOP3.LUT P2, RZ, R4, 0xff, RZ, 0xc0, !PT ;  /* 0x000000ff04ff7812 */ /* 0x000fe2000784c0ff */
[----:B------:R-:W-:-:S12]  /*ac10*/  BSSY B1, `(.L_x_82) ;  /* 0x0000009000017945 */ /* 0x000fd80003800000 */
[----:B------:R-:W-:Y:S05]  /*ac20*/  @!P2 BRA `(.L_x_83) ;  /* 0x00000000001ca947 */ /* 0x000fea0003800000 */
[----:B------:R-:W1:Y:S01]  /*ac30*/  S2R R7, SR_CgaCtaId ;  /* 0x0000000000077919 */ /* 0x000e620000008800 */
[----:B------:R-:W-:-:S04]  /*ac40*/  MOV R4, 0x400 ;  /* 0x0000040000047802 */ /* 0x000fc80000000f00 */
[----:B-1----:R-:W-:Y:S02]  /*ac50*/  LEA R7, R7, R4, 0x18 ;  /* 0x0000000407077211 */ /* 0x002fe400078ec0ff */
[----:B------:R-:W-:Y:S02]  /*ac60*/  SHF.L.U32 R4, RZ, 0x1f, RZ ;  /* 0x0000001fff047819 */ /* 0x000fe400000006ff */
[----:B------:R1:W-:Y:S02]  /*ac70*/  SYNCS.ARRIVE.TRANS64.A1T0 RZ, [R7+URZ+0x72b0], RZ ;  /* 0x0072b0ff07ff79a7 */ /* 0x0003e4000810003f */
[----:B------:R-:W2:Y:S02]  /*ac80*/  SYNCS.PHASECHK.TRANS64.TRYWAIT P2, [R7+URZ+0x72b0], R4 ;  /* 0x0072b004070075a7 */ /* 0x000ea4000804017f */
[----:B-12---:R-:W-:Y:S05]  /*ac90*/  @!P2 BRA `(.L_x_84) ;  /* 0x00000014006ca947 */ /* 0x006fea0003800000 */
.L_x_83:
[----:B------:R-:W-:Y:S05]  /*aca0*/  BSYNC B1 ;  /* 0x0000000000017941 */ /* 0x000fea0003800000 */
.L_x_82:
[----:B------:R-:W-:Y:S04]  /*acb0*/  BSSY B1, `(.L_x_85) ;  /* 0x0000028000017945 */ /* 0x000fe80003800000 */
[----:B------:R-:W-:Y:S05]  /*acc0*/  @!P6 BRA `(.L_x_86) ;  /* 0x000000000098e947 */ /* 0x000fea0003800000 */
[----:B-1----:R-:W1:Y:S01]  /*acd0*/  S2R R7, SR_CgaCtaId ;  /* 0x0000000000077919 */ /* 0x002e620000008800 */
[----:B------:R-:W-:Y:S02]  /*ace0*/  MOV R4, 0x400 ;  /* 0x0000040000047802 */ /* 0x000fe40000000f00 */
[----:B------:R-:W-:Y:S02]  /*acf0*/  SHF.L.U32 R9, R5, 0x1f, RZ ;  /* 0x0000001f05097819 */ /* 0x000fe400000006ff */
[----:B-1----:R-:W-:-:S05]  /*ad00*/  LEA R7, R7, R4, 0x18 ;  /* 0x0000000407077211 */ /* 0x002fca00078ec0ff */
[----:B------:R-:W-:-:S04]  /*ad10*/  IMAD R4, R0, 0x8, R7 ;  /* 0x0000000800047824 */ /* 0x000fc800078e0207 */
[----:B------:R-:W1:Y:S02]  /*ad20*/  SYNCS.PHASECHK.TRANS64.TRYWAIT P2, [R4+URZ+0x7260], R9 ;  /* 0x00726009040075a7 */ /* 0x000e64000804017f */
[----:B-1----:R-:W-:Y:S05]  /*ad30*/  @!P2 BRA `(.L_x_87) ;  /* 0x000000140058a947 */ /* 0x002fea0003800000 */
.L_x_130:
[----:B------:R-:W-:Y:S01]  /*ad40*/  UPRMT UR4, UR6, 0x9910, URZ ;  /* 0x0000991006047896 */ /* 0x000fe2000800003f */
[----:B-1----:R-:W-:-:S03]  /*ad50*/  @P1 IMAD.MOV.U32 R9, RZ, RZ, 0x800 ;  /* 0x00000800ff091424 */ /* 0x002fc600078e00ff */
[----:B------:R-:W-:Y:S01]  /*ad60*/  UISETP.NE.AND UP0, UPT, UR4, 0x2, UPT ;  /* 0x000000020400788c */ /* 0x000fe2000bf05270 */
[----:B------:R1:W-:Y:S05]  /*ad70*/  @P1 SYNCS.ARRIVE.TRANS64 RZ, [R4+URZ+0x7250], R9 ;  /* 0x0072500904ff19a7 */ /* 0x0003ea000800003f */
[----:B------:R-:W-:-:S13]  /*ad80*/  PLOP3.LUT P2, PT, PT, PT, UP0, 0x80, 0x0 ;  /* 0x000000000000781c */ /* 0x000fda0003f4f008 */
[----:B-1----:R-:W-:Y:S05]  /*ad90*/  @P2 BRA `(.L_x_88) ;  /* 0x0000000000042947 */ /* 0x002fea0003800000 */
[----:B------:R-:W-:Y:S01]  /*ada0*/  BPT.TRAP 0x1 ;  /* 0x000000040000795c */ /* 0x000fe20000300000 */
.L_x_88:
[----:B------:R-:W-:Y:S05]  /*adb0*/  @P0 BRA `(.L_x_89) ;  /* 0x0000000000040947 */ /* 0x000fea0003800000 */
[----:B------:R-:W-:Y:S01]  /*adc0*/  BPT.TRAP 0x1 ;  /* 0x000000040000795c */ /* 0x000fe20000300000 */
.L_x_89:
[----:B------:R-:W-:Y:S01]  /*add0*/  R2UR UR4, R7 ;  /* 0x00000000070472ca */ /* 0x000fe200000e0000 */
[----:B------:R-:W-:Y:S01]  /*ade0*/  UIADD3 UR16, UP0, UR14, 0xf0, URZ ;  /* 0x000000f00e107890 */ /* 0x000fe2000ff1e03f */
[----:B------:R-:W-:Y:S01]  /*adf0*/  R2UR UR11, R3 ;  /* 0x00000000030b72ca */ /* 0x000fe200000e0000 */
[----:B------:R-:W-:Y:S01]  /*ae00*/  UMOV UR10, URZ ;  /* 0x0000003f000a7c82 */ /* 0x000fe20008000000 */
[----:B------:R-:W-:Y:S01]  /*ae10*/  R2UR UR5, R6 ;  /* 0x00000000060572ca */ /* 0x000fe200000e0000 */
[----:B------:R-:W-:Y:S01]  /*ae20*/  UIADD3.X UR17, URZ, UR15, URZ, UP0, !UPT ;  /* 0x0000000f3f117290 */ /* 0x000fe200087fe43f */
[----:B------:R-:W-:Y:S02]  /*ae30*/  R2UR UR9, R4 ;  /* 0x00000000040972ca */ /* 0x000fe400000e0000 */
[----:B------:R-:W-:Y:S02]  /*ae40*/  R2UR UR8, R0 ;  /* 0x00000000000872ca */ /* 0x000fe400000e0000 */
[----:B------:R-:W-:-:S02]  /*ae50*/  R2UR UR12, R10 ;  /* 0x000000000a0c72ca */ /* 0x000fc400000e0000 */
[----:B------:R-:W-:Y:S02]  /*ae60*/  R2UR UR13, R2 ;  /* 0x00000000020d72ca */ /* 0x000fe400000e0000 */
[----:B------:R-:W-:-:S03]  /*ae70*/  IADD3 R0, R0, 0x1, RZ ;  /* 0x0000000100007810 */ /* 0x000fc60007ffe0ff */
[----:B------:R-:W-:Y:S01]  /*ae80*/  UIADD3 UR11, UR11, UR5, URZ ;  /* 0x000000050b0b7290 */ /* 0x000fe2000fffe03f */
[C---:B------:R-:W-:Y:S01]  /*ae90*/  ISETP.NE.AND P2, PT, R0.reuse, 0x2, PT ;  /* 0x000000020000780c */ /* 0x040fe20003f45270 */
[----:B------:R-:W-:Y:S02]  /*aea0*/  UIADD3 UR9, UR9, 0x7250, URZ ;  /* 0x0000725009097890 */ /* 0x000fe4000fffe03f */
[----:B------:R-:W-:Y:S01]  /*aeb0*/  ULEA UR8, UR8, UR4, 0xb ;  /* 0x0000000408087291 */ /* 0x000fe2000f8e583f */
[----:B------:R-:W-:Y:S01]  /*aec0*/  SEL R2, RZ, 0x1, P2 ;  /* 0x00000001ff027807 */ /* 0x000fe20001000000 */
[----:B------:R-:W-:Y:S01]  /*aed0*/  UMOV UR5, 0x10000000 ;  /* 0x1000000000057882 */ /* 0x000fe20000000000 */
[----:B------:R-:W-:Y:S01]  /*aee0*/  UMOV UR4, 0x0 ;  /* 0x0000000000047882 */ /* 0x000fe20000000000 */
[----:B------:R-:W-:Y:S02]  /*aef0*/  SEL R0, R0, RZ, P2 ;  /* 0x000000ff00007207 */ /* 0x000fe40001000000 */
[----:B------:R-:W-:-:S03]  /*af00*/  LOP3.LUT R5, R5, R2, RZ, 0x3c, !PT ;  /* 0x0000000205057212 */ /* 0x000fc600078e3cff */
[----:B------:R2:W-:Y:S02]  /*af10*/  UTMALDG.4D [UR8], [UR16], desc[UR4] ;  /* 0x00000408100075b4 */ /* 0x0005e40008019000 */
[----:B--2---:R-:W-:Y:S02]  /*af20*/  NOP ;  /* 0x0000000000007918 */ /* 0x004fe40000000000 */
.L_x_86:
[----:B------:R-:W-:Y:S05]  /*af30*/  BSYNC B1 ;  /* 0x0000000000017941 */ /* 0x000fea0003800000 */
.L_x_85:
[----:B------:R-:W-:Y:S01]  /*af40*/  VIADD R17, R17, UR7 ;  /* 0x0000000711117c36 */ /* 0x000fe20008000000 */
[----:B-1----:R-:W-:-:S04]  /*af50*/  PRMT R4, RZ, 0x7610, R4 ;  /* 0x00007610ff047816 */ /* 0x002fc80000000004 */
[----:B------:R-:W-:-:S13]  /*af60*/  ISETP.GE.AND P2, PT, R17, UR18, PT ;  /* 0x0000001211007c0c */ /* 0x000fda000bf46270 */
[----:B------:R-:W-:Y:S05]  /*af70*/  @!P2 BRA `(.L_x_90) ;  /* 0xfffffff8000ca947 */ /* 0x000fea000383ffff */
[----:B------:R-:W-:Y:S05]  /*af80*/  BSYNC B0 ;  /* 0x0000000000007941 */ /* 0x000fea0003800000 */
.L_x_75:
[----:B------:R-:W-:Y:S05]  /*af90*/  EXIT ;  /* 0x000000000000794d */ /* 0x000fea0003800000 */
.L_x_74:
[----:B-1----:R-:W-:Y:S02]  /*afa0*/  ULDC UR4, c[0x0][0xa00] ;  /* 0x0002800000047ab9 */ /* 0x002fe40000000800 */
[----:B------:R-:W-:-:S13]  /*afb0*/  ISETP.GE.AND P0, PT, R17, UR4, PT ;  /* 0x0000000411007c0c */ /* 0x000fda000bf06270 */
[----:B------:R-:W-:Y:S05]  /*afc0*/  @P0 EXIT ;  /* 0x000000000000094d */ /* 0x000fea0003800000 */
[----:B------:R-:W-:Y:S01]  /*afd0*/  LOP3.LUT P0, RZ, R2, 0x1f, RZ, 0xc0, !PT ;  /* 0x0000001f02ff7812 */ /* 0x000fe2000780c0ff */
[----:B------:R-:W-:Y:S01]  /*afe0*/  BSSY B0, `(.L_x_91) ;  /* 0x00000e2000007945 */ /* 0x000fe20003800000 */
[----:B------:R-:W-:Y:S01]  /*aff0*/  IMAD.MOV.U32 R4, RZ, RZ, 0x1 ;  /* 0x00000001ff047424 */ /* 0x000fe200078e00ff */
[----:B------:R-:W-:Y:S01]  /*b000*/  MOV R0, 0x1 ;  /* 0x0000000100007802 */ /* 0x000fe20000000f00 */
[----:B------:R-:W-:Y:S01]  /*b010*/  IMAD.MOV.U32 R5, RZ, RZ, RZ ;  /* 0x000000ffff057224 */ /* 0x000fe200078e00ff */
[----:B------:R-:W-:Y:S01]  /*b020*/  PLOP3.LUT P0, PT, P0, P2, PT, 0x2a, 0x0 ;  /* 0x000000000000781c */ /* 0x000fe20000704572 */
[----:B------:R-:W-:Y:S01]  /*b030*/  ULOP3.LUT UR5, UR48, 0x2, URZ, 0xfc, !UPT ;  /* 0x0000000230057892 */ /* 0x000fe2000f8efc3f */
[----:B------:R-:W-:Y:S01]  /*b040*/  ULDC.64 UR6, c[0x0][0x198] ;  /* 0x0000660000067ab9 */ /* 0x000fe20000000a00 */
[----:B------:R-:W-:-:S10]  /*b050*/  ULDC UR14, c[0x0][0xc] ;  /* 0x00000300000e7ab9 */ /* 0x000fd40000000800 */
.L_x_118:
[----:B------:R-:W1:Y:S01]  /*b060*/  LDC R2, c[0x0][0xa04] ;  /* 0x00028100ff027b82 */ /* 0x000e620000000800 */
[----:B------:R-:W-:-:S07]  /*b070*/  UMOV UR4, 0xffffffff ;  /* 0xffffffff00047882 */ /* 0x000fce0000000000 */
        /* <DEDUP_REMOVED lines=9> */
[----:B-1----:R-:W-:-:S04]  /*b110*/  @P3 IMAD.HI.U32 R10, R17, R6, RZ ;  /* 0x00000006110a3227 */ /* 0x002fc800078e00ff */
[----:B------:R-:W-:Y:S01]  /*b120*/  IMAD.MOV.U32 R6, RZ, RZ, R17 ;  /* 0x000000ffff067224 */ /* 0x000fe200078e0011 */
[----:B------:R-:W-:-:S05]  /*b130*/  @P3 SHF.R.U32.HI R6, RZ, R7, R10 ;  /* 0x00000007ff063219 */ /* 0x000fca000001160a */
[----:B--2---:R-:W-:-:S04]  /*b140*/  @P4 IMAD.HI.U32 R9, R6, R9, RZ ;  /* 0x0000000906094227 */ /* 0x004fc800078e00ff */
[----:B------:R-:W-:Y:S01]  /*b150*/  IMAD.MOV.U32 R7, RZ, RZ, R6 ;  /* 0x000000ffff077224 */ /* 0x000fe200078e0006 */
[----:B---3--:R-:W-:-:S05]  /*b160*/  @P4 SHF.R.U32.HI R7, RZ, R12, R9 ;  /* 0x0000000cff074219 */ /* 0x008fca0000011609 */
[----:B------:R-:W-:Y:S02]  /*b170*/  IMAD.MOV.U32 R9, RZ, RZ, R7 ;  /* 0x000000ffff097224 */ /* 0x000fe400078e0007 */
[----:B----4-:R-:W-:-:S05]  /*b180*/  @P5 IMAD.HI.U32 R2, R7, R2, RZ ;  /* 0x0000000207025227 */ /* 0x010fca00078e00ff */
[----:B------:R-:W-:Y:S02]  /*b190*/  @P5 SHF.R.U32.HI R9, RZ, R3, R2 ;  /* 0x00000003ff095219 */ /* 0x000fe40000011602 */
[----:B------:R-:W-:-:S05]  /*b1a0*/  IADD3 R3, -R7, RZ, RZ ;  /* 0x000000ff07037210 */ /* 0x000fca0007ffe1ff */
[----:B------:R-:W-:Y:S02]  /*b1b0*/  IMAD R2, R11, R3, R6 ;  /* 0x000000030b027224 */ /* 0x000fe400078e0206 */
[----:B------:R-:W-:-:S04]  /*b1c0*/  IMAD.MOV R3, RZ, RZ, -R9 ;  /* 0x000000ffff037224 */ /* 0x000fc800078e0a09 */
[----:B------:R-:W-:Y:S01]  /*b1d0*/  IMAD R3, R8, R3, R7 ;  /* 0x0000000308037224 */ /* 0x000fe200078e0207 */
[----:B------:R-:W-:Y:S06]  /*b1e0*/  BRA.DIV UR4, `(.L_x_92) ;  /* 0x0000001204407947 */ /* 0x000fec000b800000 */
[----:B------:R-:W-:-:S13]  /*b1f0*/  ELECT P6, URZ, PT ;  /* 0x00000000003f782f */ /* 0x000fda00038c0000 */
.L_x_133:
[----:B------:R-:W1:Y:S01]  /*b200*/  LDC R6, c[0x0][0x28c] ;  /* 0x0000a300ff067b82 */ /* 0x000e620000000800 */
[----:B------:R-:W-:Y:S01]  /*b210*/  BSSY B1, `(.L_x_93) ;  /* 0x0000027000017945 */ /* 0x000fe20003800000 */
[----:B-1----:R-:W-:-:S13]  /*b220*/  ISETP.GT.AND P3, PT, R6, RZ, P6 ;  /* 0x000000ff0600720c */ /* 0x002fda0003764270 */
[----:B------:R-:W-:Y:S05]  /*b230*/  @!P3 BRA `(.L_x_94) ;  /* 0x000000000090b947 */ /* 0x000fea0003800000 */
[----:B------:R-:W1:Y:S01]  /*b240*/  S2R R8, SR_CgaCtaId ;  /* 0x0000000000087919 */ /* 0x000e620000008800 */
[----:B------:R-:W-:-:S04]  /*b250*/  MOV R7, 0x400 ;  /* 0x0000040000077802 */ /* 0x000fc80000000f00 */
[----:B-1----:R-:W-:Y:S02]  /*b260*/  LEA R10, R8, R7, 0x18 ;  /* 0x00000007080a7211 */ /* 0x002fe400078ec0ff */
[----:B------:R-:W-:-:S03]  /*b270*/  SHF.L.U32 R7, R0, 0x1f, RZ ;  /* 0x0000001f00077819 */ /* 0x000fc600000006ff */
[----:B------:R-:W-:-:S04]  /*b280*/  IMAD R8, R5, 0x8, R10 ;  /* 0x0000000805087824 */ /* 0x000fc800078e020a */
[----:B------:R-:W1:Y:S02]  /*b290*/  SYNCS.PHASECHK.TRANS64.TRYWAIT P4, [R8+URZ+0x7228], R7 ;  /* 0x00722807080075a7 */ /* 0x000e64000808017f */
[----:B-1----:R-:W-:Y:S05]  /*b2a0*/  @!P4 BRA `(.L_x_95) ;  /* 0x000000100030c947 */ /* 0x002fea0003800000 */
.L_x_134:
[----:B------:R-:W-:Y:S01]  /*b2b0*/  UPRMT UR4, UR5, 0x9910, URZ ;  /* 0x0000991005047896 */ /* 0x000fe2000800003f */
[----:B-1----:R-:W-:-:S03]  /*b2c0*/  @P2 IMAD.MOV.U32 R7, RZ, RZ, 0x1000 ;  /* 0x00001000ff072424 */ /* 0x002fc600078e00ff */
[----:B------:R-:W-:Y:S01]  /*b2d0*/  UISETP.NE.AND UP0, UPT, UR4, 0x2, UPT ;  /* 0x000000020400788c */ /* 0x000fe2000bf05270 */
[----:B------:R1:W-:Y:S05]  /*b2e0*/  @P2 SYNCS.ARRIVE.TRANS64 RZ, [R8+URZ+0x7200], R7 ;  /* 0x0072000708ff29a7 */ /* 0x0003ea000800003f */
[----:B------:R-:W-:-:S13]  /*b2f0*/  PLOP3.LUT P4, PT, PT, PT, UP0, 0x80, 0x0 ;  /* 0x000000000000781c */ /* 0x000fda0003f8f008 */
[----:B-1----:R-:W-:Y:S05]  /*b300*/  @P4 BRA `(.L_x_96) ;  /* 0x0000000000044947 */ /* 0x002fea0003800000 */
[----:B------:R-:W-:Y:S01]  /*b310*/  BPT.TRAP 0x1 ;  /* 0x000000040000795c */ /* 0x000fe20000300000 */
.L_x_96:
[----:B------:R-:W-:Y:S05]  /*b320*/  @P0 BRA `(.L_x_97) ;  /* 0x0000000000040947 */ /* 0x000fea0003800000 */
[----:B------:R-:W-:Y:S01]  /*b330*/  BPT.TRAP 0x1 ;  /* 0x000000040000795c */ /* 0x000fe20000300000 */
.L_x_97:
[----:B------:R-:W-:Y:S01]  /*b340*/  LEA R10, R5, R10, 0xc ;  /* 0x0000000a050a7211 */ /* 0x000fe200078e60ff */
[----:B------:R-:W-:Y:S01]  /*b350*/  UIADD3 UR16, UP0, UR6, 0x1f0, URZ ;  /* 0x000001f006107890 */ /* 0x000fe2000ff1e03f */
[----:B------:R-:W-:Y:S01]  /*b360*/  R2UR UR9, R8 ;  /* 0x00000000080972ca */ /* 0x000fe200000e0000 */
[----:B------:R-:W-:Y:S01]  /*b370*/  UMOV UR18, 0x0 ;  /* 0x0000000000127882 */ /* 0x000fe20000000000 */
[----:B------:R-:W-:Y:S01]  /*b380*/  R2UR UR8, R10 ;  /* 0x000000000a0872ca */ /* 0x000fe200000e0000 */
[----:B------:R-:W-:Y:S01]  /*b390*/  UIADD3.X UR17, URZ, UR7, URZ, UP0, !UPT ;  /* 0x000000073f117290 */ /* 0x000fe200087fe43f */
[----:B------:R-:W-:Y:S01]  /*b3a0*/  R2UR UR12, R2 ;  /* 0x00000000020c72ca */ /* 0x000fe200000e0000 */
[----:B------:R-:W-:Y:S01]  /*b3b0*/  UMOV UR19, 0x10000000 ;  /* 0x1000000000137882 */ /* 0x000fe20000000000 */
[----:B------:R-:W-:Y:S01]  /*b3c0*/  R2UR UR13, R3 ;  /* 0x00000000030d72ca */ /* 0x000fe200000e0000 */
[----:B------:R-:W-:Y:S01]  /*b3d0*/  UMOV UR10, URZ ;  /* 0x0000003f000a7c82 */ /* 0x000fe20008000000 */
[----:B------:R-:W-:Y:S01]  /*b3e0*/  UMOV UR11, URZ ;  /* 0x0000003f000b7c82 */ /* 0x000fe20008000000 */
[----:B------:R-:W-:-:S04]  /*b3f0*/  VIADD R5, R5, 0x1 ;  /* 0x0000000105057836 */ /* 0x000fc80000000000 */
[----:B------:R-:W-:Y:S01]  /*b400*/  UIADD3 UR9, UR9, 0x7200, URZ ;  /* 0x0000720009097890 */ /* 0x000fe2000fffe03f */
[----:B------:R-:W-:Y:S01]  /*b410*/  ISETP.NE.AND P4, PT, R5, 0x5, PT ;  /* 0x000000050500780c */ /* 0x000fe20003f85270 */
[----:B------:R-:W-:-:S03]  /*b420*/  UIADD3 UR8, UR8, 0x1000, URZ ;  /* 0x0000100008087890 */ /* 0x000fc6000fffe03f */
[----:B------:R-:W-:Y:S02]  /*b430*/  SEL R7, RZ, 0x1, P4 ;  /* 0x00000001ff077807 */ /* 0x000fe40002000000 */
[----:B------:R-:W-:Y:S02]  /*b440*/  SEL R5, R5, RZ, P4 ;  /* 0x000000ff05057207 */ /* 0x000fe40002000000 */
[----:B------:R-:W-:Y:S02]  /*b450*/  LOP3.LUT R0, R0, R7, RZ, 0x3c, !PT ;  /* 0x0000000700007212 */ /* 0x000fe400078e3cff */
[----:B------:R1:W-:Y:S02]  /*b460*/  UTMALDG.4D [UR8], [UR16], desc[UR18] ;  /* 0x00001208100075b4 */ /* 0x0003e40008019000 */
[----:B-1----:R-:W-:-:S03]  /*b470*/  NOP ;  /* 0x0000000000007918 */ /* 0x002fc60000000000 */
.L_x_94:
[----:B------:R-:W-:Y:S05]  /*b480*/  BSYNC B1 ;  /* 0x0000000000017941 */ /* 0x000fea0003800000 */
.L_x_93:
        /* <DEDUP_REMOVED lines=10> */
.L_x_99:
[----:B------:R-:W-:Y:S05]  /*b530*/  BSYNC B1 ;  /* 0x0000000000017941 */ /* 0x000fea0003800000 */
.L_x_98:
[----:B------:R-:W-:Y:S01]  /*b540*/  BSSY B1, `(.L_x_101) ;  /* 0x0000028000017945 */ /* 0x000fe20003800000 */
[----:B------:R-:W-:-:S03]  /*b550*/  IMAD.MOV.U32 R9, RZ, RZ, RZ ;  /* 0x000000ffff097224 */ /* 0x000fc600078e00ff */
        /* <DEDUP_REMOVED lines=8> */
.L_x_135:
[----:B------:R-:W-:Y:S01]  /*b5e0*/  UPRMT UR4, UR5, 0x9910, URZ ;  /* 0x0000991005047896 */ /* 0x000fe2000800003f */
[----:B-1----:R-:W-:-:S03]  /*b5f0*/  @P2 MOV R8, 0x1000 ;  /* 0x0000100000082802 */ /* 0x002fc60000000f00 */
[----:B------:R-:W-:Y:S01]  /*b600*/  UISETP.NE.AND UP0, UPT, UR4, 0x2, UPT ;  /* 0x000000020400788c */ /* 0x000fe2000bf05270 */
[----:B------:R1:W-:Y:S05]  /*b610*/  @P2 SYNCS.ARRIVE.TRANS64 RZ, [R7+URZ+0x7200], R8 ;  /* 0x0072000807ff29a7 */ /* 0x0003ea000800003f */
[----:B------:R-:W-:-:S13]  /*b620*/  PLOP3.LUT P3, PT, PT, PT, UP0, 0x80, 0x0 ;  /* 0x000000000000781c */ /* 0x000fda0003f6f008 */
[----:B-1----:R-:W-:Y:S05]  /*b630*/  @P3 BRA `(.L_x_104) ;  /* 0x0000000000043947 */ /* 0x002fea0003800000 */
[----:B------:R-:W-:Y:S01]  /*b640*/  BPT.TRAP 0x1 ;  /* 0x000000040000795c */ /* 0x000fe20000300000 */
.L_x_104:
[----:B------:R-:W-:Y:S05]  /*b650*/  @P0 BRA `(.L_x_105) ;  /* 0x0000000000040947 */ /* 0x000fea0003800000 */
[----:B------:R-:W-:Y:S01]  /*b660*/  BPT.TRAP 0x1 ;  /* 0x000000040000795c */ /* 0x000fe20000300000 */
.L_x_105:
[----:B------:R-:W-:Y:S01]  /*b670*/  IMAD R4, R5, 0x1000, R4 ;  /* 0x0000100005047824 */ /* 0x000fe200078e0204 */
[----:B------:R-:W-:Y:S01]  /*b680*/  R2UR UR9, R7 ;  /* 0x00000000070972ca */ /* 0x000fe200000e0000 */
[----:B------:R-:W-:Y:S01]  /*b690*/  UIADD3 UR16, UP0, UR6, 0x2f0, URZ ;  /* 0x000002f006107890 */ /* 0x000fe2000ff1e03f */
[----:B------:R-:W-:Y:S01]  /*b6a0*/  R2UR UR12, R2 ;  /* 0x00000000020c72ca */ /* 0x000fe200000e0000 */
[----:B------:R-:W-:Y:S01]  /*b6b0*/  UMOV UR18, 0x0 ;  /* 0x0000000000127882 */ /* 0x000fe20000000000 */
[----:B------:R-:W-:Y:S01]  /*b6c0*/  R2UR UR8, R4 ;  /* 0x00000000040872ca */ /* 0x000fe200000e0000 */
[----:B------:R-:W-:Y:S01]  /*b6d0*/  UIADD3.X UR17, URZ, UR7, URZ, UP0, !UPT ;  /* 0x000000073f117290 */ /* 0x000fe200087fe43f */
[----:B------:R-:W-:Y:S01]  /*b6e0*/  R2UR UR13, R3 ;  /* 0x00000000030d72ca */ /* 0x000fe200000e0000 */
[----:B------:R-:W-:Y:S01]  /*b6f0*/  UMOV UR19, 0x10000000 ;  /* 0x1000000000137882 */ /* 0x000fe20000000000 */
[----:B------:R-:W-:Y:S01]  /*b700*/  UMOV UR10, URZ ;  /* 0x0000003f000a7c82 */ /* 0x000fe20008000000 */
[----:B------:R-:W-:Y:S01]  /*b710*/  UMOV UR11, URZ ;  /* 0x0000003f000b7c82 */ /* 0x000fe20008000000 */
[----:B------:R-:W-:-:S02]  /*b720*/  VIADD R5, R5, 0x1 ;  /* 0x0000000105057836 */ /* 0x000fc40000000000 */
[----:B------:R-:W-:Y:S01]  /*b730*/  IMAD.MOV.U32 R9, RZ, RZ, 0x1 ;  /* 0x00000001ff097424 */ /* 0x000fe200078e00ff */
[----:B------:R-:W-:Y:S02]  /*b740*/  UIADD3 UR9, UR9, 0x7200, URZ ;  /* 0x0000720009097890 */ /* 0x000fe4000fffe03f */
[C---:B------:R-:W-:Y:S02]  /*b750*/  ISETP.NE.AND P3, PT, R5.reuse, 0x5, PT ;  /* 0x000000050500780c */ /* 0x040fe40003f65270 */
[----:B------:R-:W-:Y:S02]  /*b760*/  UIADD3 UR8, UR8, 0x1000, URZ ;  /* 0x0000100008087890 */ /* 0x000fe4000fffe03f */
[----:B------:R-:W-:Y:S02]  /*b770*/  SEL R7, RZ, 0x1, P3 ;  /* 0x00000001ff077807 */ /* 0x000fe40001800000 */
[----:B------:R-:W-:Y:S02]  /*b780*/  SEL R5, R5, RZ, P3 ;  /* 0x000000ff05057207 */ /* 0x000fe40001800000 */
[----:B------:R-:W-:-:S03]  /*b790*/  LOP3.LUT R0, R0, R7, RZ, 0x3c, !PT ;  /* 0x0000000700007212 */ /* 0x000fc600078e3cff */
[----:B------:R2:W-:Y:S02]  /*b7a0*/  UTMALDG.4D [UR8], [UR16], desc[UR18] ;  /* 0x00001208100075b4 */ /* 0x0005e40008019000 */
[----:B--2---:R-:W-:Y:S02]  /*b7b0*/  NOP ;  /* 0x0000000000007918 */ /* 0x004fe40000000000 */
.L_x_102:
[----:B------:R-:W-:Y:S05]  /*b7c0*/  BSYNC B1 ;  /* 0x0000000000017941 */ /* 0x000fea0003800000 */
.L_x_101:
[----:B------:R-:W-:-:S13]  /*b7d0*/  ISETP.GE.AND P3, PT, R6, 0x81, PT ;  /* 0x000000810600780c */ /* 0x000fda0003f66270 */
[----:B------:R-:W-:Y:S05]  /*b7e0*/  @!P3 BRA `(.L_x_106) ;  /* 0x000000040070b947 */ /* 0x000fea0003800000 */
[----:B------:R-:W-:Y:S01]  /*b7f0*/  IADD3 R6, R6, 0x7f, RZ ;  /* 0x0000007f06067810 */ /* 0x000fe20007ffe0ff */
[----:B------:R-:W-:Y:S03]  /*b800*/  BSSY B1, `(.L_x_106) ;  /* 0x000005a000017945 */ /* 0x000fe60003800000 */
[----:B-1----:R-:W-:-:S04]  /*b810*/  SHF.R.S32.HI R7, RZ, 0x1f, R6 ;  /* 0x0000001fff077819 */ /* 0x002fc80000011406 */
[----:B------:R-:W-:-:S04]  /*b820*/  LEA.HI R4, R7, R6, RZ, 0x7 ;  /* 0x0000000607047211 */ /* 0x000fc800078f38ff */
[----:B------:R-:W-:-:S05]  /*b830*/  SHF.R.S32.HI R4, RZ, 0x7, R4 ;  /* 0x00000007ff047819 */ /* 0x000fca0000011404 */
[----:B------:R-:W-:-:S07]  /*b840*/  IMAD.SHL.U32 R4, R4, 0x2, RZ ;  /* 0x0000000204047824 */ /* 0x000fce00078e00ff */
.L_x_117:
[----:B------:R-:W-:Y:S04]  /*b850*/  BSSY B2, `(.L_x_107) ;  /* 0x0000027000027945 */ /* 0x000fe80003800000 */
[----:B------:R-:W-:Y:S05]  /*b860*/  @!P6 BRA `(.L_x_108) ;  /* 0x000000000094e947 */ /* 0x000fea0003800000 */
[----:B------:R-:W1:Y:S01]  /*b870*/  S2R R7, SR_CgaCtaId ;  /* 0x0000000000077919 */ /* 0x000e620000008800 */
[----:B------:R-:W-:Y:S02]  /*b880*/  MOV R6, 0x400 ;  /* 0x0000040000067802 */ /* 0x000fe40000000f00 */
[----:B------:R-:W-:Y:S02]  /*b890*/  SHF.L.U32 R8, R0, 0x1f, RZ ;  /* 0x0000001f00087819 */ /* 0x000fe400000006ff */
[----:B-1----:R-:W-:-:S05]  /*b8a0*/  LEA R6, R7, R6, 0x18 ;  /* 0x0000000607067211 */ /* 0x002fca00078ec0ff */
[----:B------:R-:W-:-:S04]  /*b8b0*/  IMAD R7, R5, 0x8, R6 ;  /* 0x0000000805077824 */ /* 0x000fc800078e0206 */
[----:B------:R-:W1:Y:S02]  /*b8c0*/  SYNCS.PHASECHK.TRANS64.TRYWAIT P3, [R7+URZ+0x7228], R8 ;  /* 0x00722808070075a7 */ /* 0x000e64000806017f */
[----:B-1----:R-:W-:Y:S05]  /*b8d0*/  @!P3 BRA `(.L_x_109) ;  /* 0x0000000800e0b947 */ /* 0x002fea0003800000 */
.L_x_136:
[----:B------:R-:W-:Y:S01]  /*b8e0*/  UPRMT UR4, UR5, 0x9910, URZ ;  /* 0x0000991005047896 */ /* 0x000fe2000800003f */
[----:B-1----:R-:W-:-:S03]  /*b8f0*/  @P2 IMAD.MOV.U32 R8, RZ, RZ, 0x1000 ;  /* 0x00001000ff082424 */ /* 0x002fc600078e00ff */
[----:B------:R-:W-:Y:S01]  /*b900*/  UISETP.NE.AND UP0, UPT, UR4, 0x2, UPT ;  /* 0x000000020400788c */ /* 0x000fe2000bf05270 */
[----:B------:R1:W-:Y:S05]  /*b910*/  @P2 SYNCS.ARRIVE.TRANS64 RZ, [R7+URZ+0x7200], R8 ;  /* 0x0072000807ff29a7 */ /* 0x0003ea000800003f */
[----:B------:R-:W-:-:S13]  /*b920*/  PLOP3.LUT P3, PT, PT, PT, UP0, 0x80, 0x0 ;  /* 0x000000000000781c */ /* 0x000fda0003f6f008 */
[----:B-1----:R-:W-:Y:S05]  /*b930*/  @P3 BRA `(.L_x_110) ;  /* 0x0000000000043947 */ /* 0x002fea0003800000 */
[----:B------:R-:W-:Y:S01]  /*b940*/  BPT.TRAP 0x1 ;  /* 0x000000040000795c */ /* 0x000fe20000300000 */
.L_x_110:
[----:B------:R-:W-:Y:S05]  /*b950*/  @P0 BRA `(.L_x_111) ;  /* 0x0000000000040947 */ /* 0x000fea0003800000 */
[----:B------:R-:W-:Y:S01]  /*b960*/  BPT.TRAP 0x1 ;  /* 0x000000040000795c */ /* 0x000fe20000300000 */
.L_x_111:
        /* <DEDUP_REMOVED lines=10> */
[----:B------:R-:W-:Y:S01]  /*ba10*/  R2UR UR13, R3 ;  /* 0x00000000030d72ca */ /* 0x000fe200000e0000 */
[----:B------:R-:W-:-:S04]  /*ba20*/  VIADD R5, R5, 0x1 ;  /* 0x0000000105057836 */ /* 0x000fc80000000000 */
[----:B------:R-:W-:Y:S01]  /*ba30*/  UIADD3 UR9, UR9, 0x7200, URZ ;  /* 0x0000720009097890 */ /* 0x000fe2000fffe03f */
[C---:B------:R-:W-:Y:S01]  /*ba40*/  ISETP.NE.AND P3, PT, R5.reuse, 0x5, PT ;  /* 0x000000050500780c */ /* 0x040fe20003f65270 */
[----:B------:R-:W-:Y:S02]  /*ba50*/  UIADD3 UR8, UR8, 0x1000, URZ ;  /* 0x0000100008087890 */ /* 0x000fe4000fffe03f */
[----:B------:R-:W-:Y:S01]  /*ba60*/  USHF.L.U32 UR11, UR11, 0x7, URZ ;  /* 0x000000070b0b7899 */ /* 0x000fe2000800063f */
[----:B------:R-:W-:Y:S02]  /*ba70*/  SEL R7, RZ, 0x1, P3 ;  /* 0x00000001ff077807 */ /* 0x000fe40001800000 */
[----:B------:R-:W-:Y:S02]  /*ba80*/  SEL R5, R5, RZ, P3 ;  /* 0x000000ff05057207 */ /* 0x000fe40001800000 */
[----:B------:R-:W-:-:S04]  /*ba90*/  LOP3.LUT R0, R0, R7, RZ, 0x3c, !PT ;  /* 0x0000000700007212 */ /* 0x000fc800078e3cff */
[----:B------:R1:W-:Y:S02]  /*baa0*/  UTMALDG.4D [UR8], [UR16], desc[UR18] ;  /* 0x00001208100075b4 */ /* 0x0003e40008019000 */
[----:B-1----:R-:W-:Y:S01]  /*bab0*/  NOP ;  /* 0x0000000000007918 */ /* 0x002fe20000000000 */
.L_x_108:
[----:B------:R-:W-:Y:S05]  /*bac0*/  BSYNC B2 ;  /* 0x0000000000027941 */ /* 0x000fea0003800000 */
.L_x_107:
[----:B------:R-:W-:Y:S01]  /*bad0*/  ISETP.LT.OR P3, PT, R4, 0x4, !P6 ;  /* 0x000000040400780c */ /* 0x000fe20007761670 */
[----:B------:R-:W-:-:S12]  /*bae0*/  BSSY B2, `(.L_x_112) ;  /* 0x0000028000027945 */ /* 0x000fd80003800000 */
[----:B------:R-:W-:Y:S05]  /*baf0*/  @P3 BRA `(.L_x_113) ;  /* 0x0000000000983947 */ /* 0x000fea0003800000 */
[----:B------:R-:W1:Y:S01]  /*bb00*/  S2R R7, SR_CgaCtaId ;  /* 0x0000000000077919 */ /* 0x000e620000008800 */
[----:B------:R-:W-:Y:S02]  /*bb10*/  MOV R6, 0x400 ;  /* 0x0000040000067802 */ /* 0x000fe40000000f00 */
[----:B------:R-:W-:Y:S02]  /*bb20*/  SHF.L.U32 R8, R0, 0x1f, RZ ;  /* 0x0000001f00087819 */ /* 0x000fe400000006ff */
[----:B-1----:R-:W-:-:S05]  /*bb30*/  LEA R6, R7, R6, 0x18 ;  /* 0x0000000607067211 */ /* 0x002fca00078ec0ff */
[----:B------:R-:W-:-:S04]  /*bb40*/  IMAD R7, R5, 0x8, R6 ;  /* 0x0000000805077824 */ /* 0x000fc800078e0206 */
[----:B------:R-:W1:Y:S02]  /*bb50*/  SYNCS.PHASECHK.TRANS64.TRYWAIT P3, [R7+URZ+0x7228], R8 ;  /* 0x00722808070075a7 */ /* 0x000e64000806017f */
[----:B-1----:R-:W-:Y:S05]  /*bb60*/  @!P3 BRA `(.L_x_114) ;  /* 0x000000080050b947 */ /* 0x002fea0003800000 */
.L_x_137:
[----:B------:R-:W-:Y:S01]  /*bb70*/  UPRMT UR4, UR5, 0x9910, URZ ;  /* 0x0000991005047896 */ /* 0x000fe2000800003f */
[----:B-1----:R-:W-:-:S03]  /*bb80*/  @P1 IMAD.MOV.U32 R8, RZ, RZ, 0x1000 ;  /* 0x00001000ff081424 */ /* 0x002fc600078e00ff */
[----:B------:R-:W-:Y:S01]  /*bb90*/  UISETP.NE.AND UP0, UPT, UR4, 0x2, UPT ;  /* 0x000000020400788c */ /* 0x000fe2000bf05270 */
[----:B------:R1:W-:Y:S05]  /*bba0*/  @P1 SYNCS.ARRIVE.TRANS64 RZ, [R7+URZ+0x7200], R8 ;  /* 0x0072000807ff19a7 */ /* 0x0003ea000800003f */
[----:B------:R-:W-:-:S13]  /*bbb0*/  PLOP3.LUT P3, PT, PT, PT, UP0, 0x80, 0x0 ;  /* 0x000000000000781c */ /* 0x000fda0003f6f008 */
[----:B-1----:R-:W-:Y:S05]  /*bbc0*/  @P3 BRA `(.L_x_115) ;  /* 0x0000000000043947 */ /* 0x002fea0003800000 */
[----:B------:R-:W-:Y:S01]  /*bbd0*/  BPT.TRAP 0x1 ;  /* 0x000000040000795c */ /* 0x000fe20000300000 */
.L_x_115:
[----:B------:R-:W-:Y:S05]  /*bbe0*/  @P0 BRA `(.L_x_116) ;  /* 0x0000000000040947 */ /* 0x000fea0003800000 */
[----:B------:R-:W-:Y:S01]  /*bbf0*/  BPT.TRAP 0x1 ;  /* 0x000000040000795c */ /* 0x000fe20000300000 */
.L_x_116:
        /* <DEDUP_REMOVED lines=11> */
[----:B------:R-:W-:-:S02]  /*bcb0*/  VIADD R5, R5, 0x1 ;  /* 0x0000000105057836 */ /* 0x000fc40000000000 */
[----:B------:R-:W-:Y:S02]  /*bcc0*/  VIADD R9, R9, 0x1 ;  /* 0x0000000109097836 */ /* 0x000fe40000000000 */
        /* <DEDUP_REMOVED lines=9> */
.L_x_113:
[----:B------:R-:W-:Y:S05]  /*bd60*/  BSYNC B2 ;  /* 0x0000000000027941 */ /* 0x000fea0003800000 */
.L_x_112:
[C---:B------:R-:W-:Y:S01]  /*bd70*/  ISETP.GT.AND P3, PT, R4.reuse, 0x4, PT ;  /* 0x000000040400780c */ /* 0x040fe20003f64270 */
[----:B------:R-:W-:-:S12]  /*bd80*/  VIADD R4, R4, 0xfffffffe ;  /* 0xfffffffe04047836 */ /* 0x000fd80000000000 */
[----:B------:R-:W-:Y:S05]  /*bd90*/  @P3 BRA `(.L_x_117) ;  /* 0xfffffff800ac3947 */ /* 0x000fea000383ffff */
[----:B------:R-:W-:Y:S05]  /*bda0*/  BSYNC B1 ;  /* 0x0000000000017941 */ /* 0x000fea0003800000 */
.L_x_106:
[----:B------:R-:W-:Y:S01]  /*bdb0*/  IADD3 R17, R17, UR14, RZ ;  /* 0x0000000e11117c10 */ /* 0x000fe2000fffe0ff */
[----:B------:R-:W-:Y:S01]  /*bdc0*/  ULDC UR4, c[0x0][0xa00] ;  /* 0x0002800000047ab9 */ /* 0x000fe20000000800 */
[----:B-1----:R-:W-:Y:S02]  /*bdd0*/  PRMT R4, RZ, 0x7610, R4 ;  /* 0x00007610ff047816 */ /* 0x002fe40000000004 */
[----:B------:R-:W-:-:S13]  /*bde0*/  ISETP.GE.AND P3, PT, R17, UR4, PT ;  /* 0x0000000411007c0c */ /* 0x000fda000bf66270 */
[----:B------:R-:W-:Y:S05]  /*bdf0*/  @!P3 BRA `(.L_x_118) ;  /* 0xfffffff00098b947 */ /* 0x000fea000383ffff */
[----:B------:R-:W-:Y:S05]  /*be00*/  BSYNC B0 ;  /* 0x0000000000007941 */ /* 0x000fea0003800000 */
.L_x_91:
[----:B------:R-:W-:Y:S05]  /*be10*/  EXIT ;  /* 0x000000000000794d */ /* 0x000fea0003800000 */
.L_x_17:
[----:B-1----:R-:W-:-:S04]  /*be20*/  IMAD.U32 R3, RZ, RZ, UR4 ;  /* 0x00000004ff037e24 */ /* 0x002fc8000f8e00ff */
[----:B------:R1:W2:Y:S03]  /*be30*/  SYNCS.PHASECHK.TRANS64.TRYWAIT P1, [R3+URZ+0x7250], R0 ;  /* 0x00725000030075a7 */ /* 0x0002a6000802017f */
[----:B--2---:R-:W-:Y:S05]  /*be40*/  @!P1 NANOSLEEP.SYNCS 0x989680 ;  /* 0x009896800000995d */ /* 0x004fea0003900000 */
[----:B------:R-:W2:Y:S02]  /*be50*/  @!P1 SYNCS.PHASECHK.TRANS64 P1, [R3+URZ+0x7250], R0 ;  /* 0x00725000030095a7 */ /* 0x000ea4000802007f */
[----:B--2---:R-:W-:Y:S05]  /*be60*/  @!P1 BRA `(.L_x_17) ;  /* 0xfffffffc00ec9947 */ /* 0x004fea000383ffff */
[----:B------:R-:W-:Y:S05]  /*be70*/  BRA `(.L_x_119) ;  /* 0xffffff54000c7947 */ /* 0x000fea000383ffff */
.L_x_19:
[----:B-1----:R-:W-:-:S04]  /*be80*/  IMAD.U32 R5, RZ, RZ, UR11 ;  /* 0x0000000bff057e24 */ /* 0x002fc8000f8e00ff */
[----:B------:R1:W2:Y:S03]  /*be90*/  SYNCS.PHASECHK.TRANS64.TRYWAIT P1, [R5+URZ+0x7200], R0 ;  /* 0x00720000050075a7 */ /* 0x0002a6000802017f */
[----:B--2---:R-:W-:Y:S05]  /*bea0*/  @!P1 NANOSLEEP.SYNCS 0x989680 ;  /* 0x009896800000995d */ /* 0x004fea0003900000 */
[----:B------:R-:W2:Y:S02]  /*beb0*/  @!P1 SYNCS.PHASECHK.TRANS64 P1, [R5+URZ+0x7200], R0 ;  /* 0x00720000050095a7 */ /* 0x000ea4000802007f */
[----:B--2---:R-:W-:Y:S05]  /*bec0*/  @!P1 BRA `(.L_x_19) ;  /* 0xfffffffc00ec9947 */ /* 0x004fea000383ffff */
[----:B------:R-:W-:Y:S05]  /*bed0*/  BRA `(.L_x_120) ;  /* 0xffffff5400207947 */ /* 0x000fea000383ffff */
.L_x_20:
[----:B-1----:R-:W-:-:S04]  /*bee0*/  IMAD.U32 R0, RZ, RZ, UR8 ;  /* 0x00000008ff007e24 */ /* 0x002fc8000f8e00ff */
[----:B------:R1:W2:Y:S03]  /*bef0*/  SYNCS.PHASECHK.TRANS64.TRYWAIT P1, [R0+URZ+-0x8], R3 ;  /* 0xfffff803000075a7 */ /* 0x0002a6000802017f */
[----:B--2---:R-:W-:Y:S05]  /*bf00*/  @!P1 NANOSLEEP.SYNCS 0x989680 ;  /* 0x009896800000995d */ /* 0x004fea0003900000 */
[----:B------:R-:W2:Y:S02]  /*bf10*/  @!P1 SYNCS.PHASECHK.TRANS64 P1, [R0+URZ+-0x8], R3 ;  /* 0xfffff803000095a7 */ /* 0x000ea4000802007f */
[----:B--2---:R-:W-:Y:S05]  /*bf20*/  @!P1 BRA `(.L_x_20) ;  /* 0xfffffffc00ec9947 */ /* 0x004fea000383ffff */
[----:B------:R-:W-:Y:S05]  /*bf30*/  BRA `(.L_x_121) ;  /* 0xffffff5400107947 */ /* 0x000fea000383ffff */
.L_x_22:
[----:B-1----:R-:W-:-:S04]  /*bf40*/  MOV R9, UR6 ;  /* 0x0000000600097c02 */ /* 0x002fc80008000f00 */
[----:B------:R1:W2:Y:S03]  /*bf50*/  SYNCS.PHASECHK.TRANS64.TRYWAIT P1, [R9+URZ+0x7200], R4 ;  /* 0x00720004090075a7 */ /* 0x0002a6000802017f */
[----:B--2---:R-:W-:Y:S05]  /*bf60*/  @!P1 NANOSLEEP.SYNCS 0x989680 ;  /* 0x009896800000995d */ /* 0x004fea0003900000 */
[----:B------:R-:W2:Y:S02]  /*bf70*/  @!P1 SYNCS.PHASECHK.TRANS64 P1, [R9+URZ+0x7200], R4 ;  /* 0x00720004090095a7 */ /* 0x000ea4000802007f */
[----:B--2---:R-:W-:Y:S05]  /*bf80*/  @!P1 BRA `(.L_x_22) ;  /* 0xfffffffc00ec9947 */ /* 0x004fea000383ffff */
[----:B------:R-:W-:Y:S05]  /*bf90*/  BRA `(.L_x_122) ;  /* 0xffffff7c000c7947 */ /* 0x000fea000383ffff */
.L_x_27:
[----:B-1----:R-:W-:-:S04]  /*bfa0*/  IMAD.U32 R6, RZ, RZ, UR6 ;  /* 0x00000006ff067e24 */ /* 0x002fc8000f8e00ff */
[----:B------:R1:W2:Y:S03]  /*bfb0*/  SYNCS.PHASECHK.TRANS64.TRYWAIT P2, [R6+URZ+0x7200], R5 ;  /* 0x00720005060075a7 */ /* 0x0002a6000804017f */
[----:B--2---:R-:W-:Y:S05]  /*bfc0*/  @!P2 NANOSLEEP.SYNCS 0x989680 ;  /* 0x009896800000a95d */ /* 0x004fea0003900000 */
[----:B------:R-:W2:Y:S02]  /*bfd0*/  @!P2 SYNCS.PHASECHK.TRANS64 P2, [R6+URZ+0x7200], R5 ;  /* 0x007200050600a5a7 */ /* 0x000ea4000804007f */
[----:B--2---:R-:W-:Y:S05]  /*bfe0*/  @!P2 BRA `(.L_x_27) ;  /* 0xfffffffc00eca947 */ /* 0x004fea000383ffff */
[----:B------:R-:W-:Y:S05]  /*bff0*/  BRA `(.L_x_123) ;  /* 0xffffff80001c7947 */ /* 0x000fea000383ffff */
.L_x_31:
[----:B-1----:R-:W-:-:S04]  /*c000*/  IMAD.U32 R8, RZ, RZ, UR6 ;  /* 0x00000006ff087e24 */ /* 0x002fc8000f8e00ff */
[----:B------:R1:W2:Y:S03]  /*c010*/  SYNCS.PHASECHK.TRANS64.TRYWAIT P2, [R8+URZ+0x7200], R9 ;  /* 0x00720009080075a7 */ /* 0x0002a6000804017f */
[----:B--2---:R-:W-:Y:S05]  /*c020*/  @!P2 NANOSLEEP.SYNCS 0x989680 ;  /* 0x009896800000a95d */ /* 0x004fea0003900000 */
[----:B------:R-:W2:Y:S02]  /*c030*/  @!P2 SYNCS.PHASECHK.TRANS64 P2, [R8+URZ+0x7200], R9 ;  /* 0x007200090800a5a7 */ /* 0x000ea4000804007f */
[----:B--2---:R-:W-:Y:S05]  /*c040*/  @!P2 BRA `(.L_x_31) ;  /* 0xfffffffc00eca947 */ /* 0x004fea000383ffff */
[----:B------:R-:W-:Y:S05]  /*c050*/  BRA `(.L_x_30) ;  /* 0xffffffa000587947 */ /* 0x000fea000383ffff */
.L_x_39:
[----:B-1----:R-:W-:-:S04]  /*c060*/  IMAD.U32 R6, RZ, RZ, UR6 ;  /* 0x00000006ff067e24 */ /* 0x002fc8000f8e00ff */
[----:B------:R1:W2:Y:S03]  /*c070*/  SYNCS.PHASECHK.TRANS64.TRYWAIT P2, [R6+URZ+0x7200], R5 ;  /* 0x00720005060075a7 */ /* 0x0002a6000804017f */
[----:B--2---:R-:W-:Y:S05]  /*c080*/  @!P2 NANOSLEEP.SYNCS 0x989680 ;  /* 0x009896800000a95d */ /* 0x004fea0003900000 */
[----:B------:R-:W2:Y:S02]  /*c090*/  @!P2 SYNCS.PHASECHK.TRANS64 P2, [R6+URZ+0x7200], R5 ;  /* 0x007200050600a5a7 */ /* 0x000ea4000804007f */
[----:B--2---:R-:W-:Y:S05]  /*c0a0*/  @!P2 BRA `(.L_x_39) ;  /* 0xfffffffc00eca947 */ /* 0x004fea000383ffff */
[----:B------:R-:W-:Y:S05]  /*c0b0*/  BRA `(.L_x_124) ;  /* 0xffffffa4009c7947 */ /* 0x000fea000383ffff */
.L_x_43:
[----:B-1----:R-:W-:-:S04]  /*c0c0*/  MOV R9, UR6 ;  /* 0x0000000600097c02 */ /* 0x002fc80008000f00 */
[----:B------:R1:W2:Y:S03]  /*c0d0*/  SYNCS.PHASECHK.TRANS64.TRYWAIT P2, [R9+URZ+0x7200], R76 ;  /* 0x0072004c090075a7 */ /* 0x0002a6000804017f */
[----:B--2---:R-:W-:Y:S05]  /*c0e0*/  @!P2 NANOSLEEP.SYNCS 0x989680 ;  /* 0x009896800000a95d */ /* 0x004fea0003900000 */
[----:B------:R-:W2:Y:S02]  /*c0f0*/  @!P2 SYNCS.PHASECHK.TRANS64 P2, [R9+URZ+0x7200], R76 ;  /* 0x0072004c0900a5a7 */ /* 0x000ea4000804007f */
[----:B--2---:R-:W-:Y:S05]  /*c100*/  @!P2 BRA `(.L_x_43) ;  /* 0xfffffffc00eca947 */ /* 0x004fea000383ffff */
[----:B------:R-:W-:Y:S05]  /*c110*/  BRA `(.L_x_42) ;  /* 0xffffffd000047947 */ /* 0x000fea000383ffff */
.L_x_63:
[----:B-1----:R-:W-:-:S04]  /*c120*/  IMAD.U32 R3, RZ, RZ, UR8 ;  /* 0x00000008ff037e24 */ /* 0x002fc8000f8e00ff */
[----:B------:R1:W2:Y:S03]  /*c130*/  SYNCS.PHASECHK.TRANS64.TRYWAIT P1, [R3+URZ+0x8], R0 ;  /* 0x00000800030075a7 */ /* 0x0002a6000802017f */
[----:B--2---:R-:W-:Y:S05]  /*c140*/  @!P1 NANOSLEEP.SYNCS 0x989680 ;  /* 0x009896800000995d */ /* 0x004fea0003900000 */
[----:B------:R-:W2:Y:S02]  /*c150*/  @!P1 SYNCS.PHASECHK.TRANS64 P1, [R3+URZ+0x8], R0 ;  /* 0x00000800030095a7 */ /* 0x000ea4000802007f */
[----:B--2---:R-:W-:Y:S05]  /*c160*/  @!P1 BRA `(.L_x_63) ;  /* 0xfffffffc00ec9947 */ /* 0x004fea000383ffff */
[----:B------:R-:W-:Y:S05]  /*c170*/  BRA `(.L_x_125) ;  /* 0xffffffd800c87947 */ /* 0x000fea000383ffff */
.L_x_76:
[----:B------:R-:W-:Y:S01]  /*c180*/  BSSY B1, `(.L_x_126) ;  /* 0x0000006000017945 */ /* 0x000fe20003800000 */
[----:B------:R-:W-:-:S07]  /*c190*/  IMAD.MOV.U32 R15, RZ, RZ, -0x1 ;  /* 0xffffffffff0f7424 */ /* 0x000fce00078e00ff */
[----:B------:R-:W-:Y:S05]  /*c1a0*/  WARPSYNC.COLLECTIVE R15, `(.L_x_127) ;  /* 0x000000000f0c7348 */ /* 0x000fea0003c00000 */
[----:B------:R-:W-:Y:S02]  /*c1b0*/  ELECT P6, UR62, PT ;  /* 0x00000000003e782f */ /* 0x000fe400038c0000 */
[----:B------:R-:W-:Y:S01]  /*c1c0*/  MOV R14, UR62 ;  /* 0x0000003e000e7c02 */ /* 0x000fe20008000f00 */
[----:B------:R-:W-:Y:S10]  /*c1d0*/  ENDCOLLECTIVE ;  /* 0x000000000000791b */ /* 0x000ff40003800000 */
.L_x_127:
[----:B------:R-:W-:Y:S05]  /*c1e0*/  BSYNC B1 ;  /* 0x0000000000017941 */ /* 0x000fea0003800000 */
.L_x_126:
[----:B------:R-:W-:Y:S05]  /*c1f0*/  BRA `(.L_x_128) ;  /* 0xffffffe400d47947 */ /* 0x000fea000383ffff */
.L_x_79:
[----:B-1----:R1:W2:Y:S02]  /*c200*/  SYNCS.PHASECHK.TRANS64.TRYWAIT P2, [R7+URZ+0x7260], R6 ;  /* 0x00726006070075a7 */ /* 0x0022a4000804017f */
[----:B--2---:R-:W-:Y:S05]  /*c210*/  @!P2 NANOSLEEP.SYNCS 0x989680 ;  /* 0x009896800000a95d */ /* 0x004fea0003900000 */
[----:B------:R-:W2:Y:S02]  /*c220*/  @!P2 SYNCS.PHASECHK.TRANS64 P2, [R7+URZ+0x7260], R6 ;  /* 0x007260060700a5a7 */ /* 0x000ea4000804007f */
[----:B--2---:R-:W-:Y:S05]  /*c230*/  @!P2 BRA `(.L_x_79) ;  /* 0xfffffffc00f0a947 */ /* 0x004fea000383ffff */
[----:B------:R-:W-:Y:S05]  /*c240*/  BRA `(.L_x_129) ;  /* 0xffffffe400f47947 */ /* 0x000fea000383ffff */
.L_x_84:
[----:B-1----:R1:W2:Y:S02]  /*c250*/  SYNCS.PHASECHK.TRANS64.TRYWAIT P2, [R7+URZ+0x72b0], R4 ;  /* 0x0072b004070075a7 */ /* 0x0022a4000804017f */
[----:B--2---:R-:W-:Y:S05]  /*c260*/  @!P2 NANOSLEEP.SYNCS 0x989680 ;  /* 0x009896800000a95d */ /* 0x004fea0003900000 */
[----:B------:R-:W2:Y:S02]  /*c270*/  @!P2 SYNCS.PHASECHK.TRANS64 P2, [R7+URZ+0x72b0], R4 ;  /* 0x0072b0040700a5a7 */ /* 0x000ea4000804007f */
[----:B--2---:R-:W-:Y:S05]  /*c280*/  @!P2 BRA `(.L_x_84) ;  /* 0xfffffffc00f0a947 */ /* 0x004fea000383ffff */
[----:B------:R-:W-:Y:S05]  /*c290*/  BRA `(.L_x_83) ;  /* 0xffffffe800807947 */ /* 0x000fea000383ffff */
.L_x_87:
[----:B-1----:R1:W2:Y:S02]  /*c2a0*/  SYNCS.PHASECHK.TRANS64.TRYWAIT P2, [R4+URZ+0x7260], R9 ;  /* 0x00726009040075a7 */ /* 0x0022a4000804017f */
[----:B--2---:R-:W-:Y:S05]  /*c2b0*/  @!P2 NANOSLEEP.SYNCS 0x989680 ;  /* 0x009896800000a95d */ /* 0x004fea0003900000 */
[----:B------:R-:W2:Y:S02]  /*c2c0*/  @!P2 SYNCS.PHASECHK.TRANS64 P2, [R4+URZ+0x7260], R9 ;  /* 0x007260090400a5a7 */ /* 0x000ea4000804007f */
[----:B--2---:R-:W-:Y:S05]  /*c2d0*/  @!P2 BRA `(.L_x_87) ;  /* 0xfffffffc00f0a947 */ /* 0x004fea000383ffff */
[----:B------:R-:W-:Y:S05]  /*c2e0*/  BRA `(.L_x_130) ;  /* 0xffffffe800947947 */ /* 0x000fea000383ffff */
.L_x_92:
[----:B------:R-:W-:Y:S01]  /*c2f0*/  BSSY B1, `(.L_x_131) ;  /* 0x0000006000017945 */ /* 0x000fe20003800000 */
[----:B------:R-:W-:-:S07]  /*c300*/  IMAD.MOV.U32 R15, RZ, RZ, -0x1 ;  /* 0xffffffffff0f7424 */ /* 0x000fce00078e00ff */
[----:B------:R-:W-:Y:S05]  /*c310*/  WARPSYNC.COLLECTIVE R15, `(.L_x_132) ;  /* 0x000000000f0c7348 */ /* 0x000fea0003c00000 */
[----:B------:R-:W-:Y:S02]  /*c320*/  ELECT P6, UR62, PT ;  /* 0x00000000003e782f */ /* 0x000fe400038c0000 */
[----:B------:R-:W-:Y:S01]  /*c330*/  MOV R14, UR62 ;  /* 0x0000003e000e7c02 */ /* 0x000fe20008000f00 */
[----:B------:R-:W-:Y:S10]  /*c340*/  ENDCOLLECTIVE ;  /* 0x000000000000791b */ /* 0x000ff40003800000 */
.L_x_132:
[----:B------:R-:W-:Y:S05]  /*c350*/  BSYNC B1 ;  /* 0x0000000000017941 */ /* 0x000fea0003800000 */
.L_x_131:
[----:B------:R-:W-:Y:S05]  /*c360*/  BRA `(.L_x_133) ;  /* 0xffffffec00a47947 */ /* 0x000fea000383ffff */
.L_x_95:
[----:B-1----:R1:W2:Y:S02]  /*c370*/  SYNCS.PHASECHK.TRANS64.TRYWAIT P4, [R8+URZ+0x7228], R7 ;  /* 0x00722807080075a7 */ /* 0x0022a4000808017f */
[----:B--2---:R-:W-:Y:S05]  /*c380*/  @!P4 NANOSLEEP.SYNCS 0x989680 ;  /* 0x009896800000c95d */ /* 0x004fea0003900000 */
[----:B------:R-:W2:Y:S02]  /*c390*/  @!P4 SYNCS.PHASECHK.TRANS64 P4, [R8+URZ+0x7228], R7 ;  /* 0x007228070800c5a7 */ /* 0x000ea4000808007f */
[----:B--2---:R-:W-:Y:S05]  /*c3a0*/  @!P4 BRA `(.L_x_95) ;  /* 0xfffffffc00f0c947 */ /* 0x004fea000383ffff */
[----:B------:R-:W-:Y:S05]  /*c3b0*/  BRA `(.L_x_134) ;  /* 0xffffffec00bc7947 */ /* 0x000fea000383ffff */
.L_x_100:
[----:B-1----:R1:W2:Y:S02]  /*c3c0*/  SYNCS.PHASECHK.TRANS64.TRYWAIT P4, [R4+URZ+0x72b0], R7 ;  /* 0x0072b007040075a7 */ /* 0x0022a4000808017f */
[----:B--2---:R-:W-:Y:S05]  /*c3d0*/  @!P4 NANOSLEEP.SYNCS 0x989680 ;  /* 0x009896800000c95d */ /* 0x004fea0003900000 */
[----:B------:R-:W2:Y:S02]  /*c3e0*/  @!P4 SYNCS.PHASECHK.TRANS64 P4, [R4+URZ+0x72b0], R7 ;  /* 0x0072b0070400c5a7 */ /* 0x000ea4000808007f */
[----:B--2---:R-:W-:Y:S05]  /*c3f0*/  @!P4 BRA `(.L_x_100) ;  /* 0xfffffffc00f0c947 */ /* 0x004fea000383ffff */
[----:B------:R-:W-:Y:S05]  /*c400*/  BRA `(.L_x_99) ;  /* 0xfffffff000487947 */ /* 0x000fea000383ffff */
.L_x_103:
[----:B-1----:R1:W2:Y:S02]  /*c410*/  SYNCS.PHASECHK.TRANS64.TRYWAIT P3, [R7+URZ+0x7228], R8 ;  /* 0x00722808070075a7 */ /* 0x0022a4000806017f */
[----:B--2---:R-:W-:Y:S05]  /*c420*/  @!P3 NANOSLEEP.SYNCS 0x989680 ;  /* 0x009896800000b95d */ /* 0x004fea0003900000 */
[----:B------:R-:W2:Y:S02]  /*c430*/  @!P3 SYNCS.PHASECHK.TRANS64 P3, [R7+URZ+0x7228], R8 ;  /* 0x007228080700b5a7 */ /* 0x000ea4000806007f */
[----:B--2---:R-:W-:Y:S05]  /*c440*/  @!P3 BRA `(.L_x_103) ;  /* 0xfffffffc00f0b947 */ /* 0x004fea000383ffff */
[----:B------:R-:W-:Y:S05]  /*c450*/  BRA `(.L_x_135) ;  /* 0xfffffff000607947 */ /* 0x000fea000383ffff */
.L_x_109:
[----:B-1----:R1:W2:Y:S02]  /*c460*/  SYNCS.PHASECHK.TRANS64.TRYWAIT P3, [R7+URZ+0x7228], R8 ;  /* 0x00722808070075a7 */ /* 0x0022a4000806017f */
[----:B--2---:R-:W-:Y:S05]  /*c470*/  @!P3 NANOSLEEP.SYNCS 0x989680 ;  /* 0x009896800000b95d */ /* 0x004fea0003900000 */
[----:B------:R-:W2:Y:S02]  /*c480*/  @!P3 SYNCS.PHASECHK.TRANS64 P3, [R7+URZ+0x7228], R8 ;  /* 0x007228080700b5a7 */ /* 0x000ea4000806007f */
[----:B--2---:R-:W-:Y:S05]  /*c490*/  @!P3 BRA `(.L_x_109) ;  /* 0xfffffffc00f0b947 */ /* 0x004fea000383ffff */
[----:B------:R-:W-:Y:S05]  /*c4a0*/  BRA `(.L_x_136) ;  /* 0xfffffff4000c7947 */ /* 0x000fea000383ffff */
.L_x_114:
[----:B-1----:R1:W2:Y:S02]  /*c4b0*/  SYNCS.PHASECHK.TRANS64.TRYWAIT P3, [R7+URZ+0x7228], R8 ;  /* 0x00722808070075a7 */ /* 0x0022a4000806017f */
[----:B--2---:R-:W-:Y:S05]  /*c4c0*/  @!P3 NANOSLEEP.SYNCS 0x989680 ;  /* 0x009896800000b95d */ /* 0x004fea0003900000 */
[----:B------:R-:W2:Y:S02]  /*c4d0*/  @!P3 SYNCS.PHASECHK.TRANS64 P3, [R7+URZ+0x7228], R8 ;  /* 0x007228080700b5a7 */ /* 0x000ea4000806007f */
[----:B--2---:R-:W-:Y:S05]  /*c4e0*/  @!P3 BRA `(.L_x_114) ;  /* 0xfffffffc00f0b947 */ /* 0x004fea000383ffff */
[----:B------:R-:W-:Y:S05]  /*c4f0*/  BRA `(.L_x_137) ;  /* 0xfffffff4009c7947 */ /* 0x000fea000383ffff */
        .weak           $__internal_0_$__cuda_sm20_rcp_rn_f32_slowpath
        .type           $__internal_0_$__cuda_sm20_rcp_rn_f32_slowpath,@function
        .size           $__internal_0_$__cuda_sm20_rcp_rn_f32_slowpath,(.L_x_143 - $__internal_0_$__cuda_sm20_rcp_rn_f32_slowpath)
$__internal_0_$__cuda_sm20_rcp_rn_f32_slowpath:
[----:B------:R-:W-:Y:S01]  /*c500*/  SHF.L.U32 R0, R3, 0x1, RZ ;  /* 0x0000000103007819 */ /* 0x000fe200000006ff */
[----:B------:R-:W-:Y:S03]  /*c510*/  BSSY B2, `(.L_x_138) ;  /* 0x0000030000027945 */ /* 0x000fe60003800000 */
[----:B------:R-:W-:-:S04]  /*c520*/  SHF.R.U32.HI R20, RZ, 0x18, R0 ;  /* 0x00000018ff147819 */ /* 0x000fc80000011600 */
[----:B------:R-:W-:-:S13]  /*c530*/  ISETP.NE.U32.AND P0, PT, R20, RZ, PT ;  /* 0x000000ff1400720c */ /* 0x000fda0003f05070 */
[----:B------:R-:W-:Y:S05]  /*c540*/  @P0 BRA `(.L_x_139) ;  /* 0x0000000000280947 */ /* 0x000fea0003800000 */
[----:B------:R-:W-:-:S05]  /*c550*/  IMAD.SHL.U32 R0, R3, 0x2, RZ ;  /* 0x0000000203007824 */ /* 0x000fca00078e00ff */
[----:B------:R-:W-:-:S13]  /*c560*/  ISETP.NE.AND P0, PT, R0, RZ, PT ;  /* 0x000000ff0000720c */ /* 0x000fda0003f05270 */
[----:B------:R-:W-:Y:S01]  /*c570*/  @P0 FFMA R8, R3, 1.84467440737095516160e+19, RZ ;  /* 0x5f80000003080823 */ /* 0x000fe200000000ff */
[----:B------:R-:W-:Y:S08]  /*c580*/  @!P0 MUFU.RCP R4, R3 ;  /* 0x0000000300048308 */ /* 0x000ff00000001000 */
[----:B------:R-:W1:Y:S02]  /*c590*/  @P0 MUFU.RCP R9, R8 ;  /* 0x0000000800090308 */ /* 0x000e640000001000 */
[----:B-1----:R-:W-:-:S04]  /*c5a0*/  @P0 FFMA R0, R8, R9, -1 ;  /* 0xbf80000008000423 */ /* 0x002fc80000000009 */
[----:B------:R-:W-:-:S04]  /*c5b0*/  @P0 FADD.FTZ R0, -R0, -RZ ;  /* 0x800000ff00000221 */ /* 0x000fc80000010100 */
[----:B------:R-:W-:-:S04]  /*c5c0*/  @P0 FFMA R0, R9, R0, R9 ;  /* 0x0000000009000223 */ /* 0x000fc80000000009 */
[----:B------:R-:W-:Y:S01]  /*c5d0*/  @P0 FFMA R4, R0, 1.84467440737095516160e+19, RZ ;  /* 0x5f80000000040823 */ /* 0x000fe200000000ff */
[----:B------:R-:W-:Y:S06]  /*c5e0*/  BRA `(.L_x_140) ;  /* 0x0000000000887947 */ /* 0x000fec0003800000 */
.L_x_139:
[----:B------:R-:W-:-:S05]  /*c5f0*/  VIADD R24, R20, 0xffffff03 ;  /* 0xffffff0314187836 */ /* 0x000fca0000000000 */
[----:B------:R-:W-:-:S13]  /*c600*/  ISETP.GT.U32.AND P0, PT, R24, 0x1, PT ;  /* 0x000000011800780c */ /* 0x000fda0003f04070 */
[----:B------:R-:W-:Y:S05]  /*c610*/  @P0 BRA `(.L_x_141) ;  /* 0x0000000000780947 */ /* 0x000fea0003800000 */
[----:B------:R-:W-:Y:S01]  /*c620*/  LOP3.LUT R0, R3, 0x7fffff, RZ, 0xc0, !PT ;  /* 0x007fffff03007812 */ /* 0x000fe200078ec0ff */
[----:B------:R-:W-:-:S03]  /*c630*/  IMAD.MOV.U32 R15, RZ, RZ, 0x3 ;  /* 0x00000003ff0f7424 */ /* 0x000fc600078e00ff */
[----:B------:R-:W-:Y:S02]  /*c640*/  LOP3.LUT R0, R0, 0x3f800000, RZ, 0xfc, !PT ;  /* 0x3f80000000007812 */ /* 0x000fe400078efcff */
[----:B------:R-:W-:Y:S02]  /*c650*/  SHF.L.U32 R15, R15, R24, RZ ;  /* 0x000000180f0f7219 */ /* 0x000fe400000006ff */
[----:B------:R-:W1:Y:S02]  /*c660*/  MUFU.RCP R9, R0 ;  /* 0x0000000000097308 */ /* 0x000e640000001000 */
[----:B-1----:R-:W-:-:S04]  /*c670*/  FFMA R4, R0, R9, -1 ;  /* 0xbf80000000047423 */ /* 0x002fc80000000009 */
[----:B------:R-:W-:-:S04]  /*c680*/  FADD.FTZ R4, -R4, -RZ ;  /* 0x800000ff04047221 */ /* 0x000fc80000010100 */
[CCC-:B------:R-:W-:Y:S01]  /*c690*/  FFMA.RM R8, R9.reuse, R4.reuse, R9.reuse ;  /* 0x0000000409087223 */ /* 0x1c0fe20000004009 */
[----:B------:R-:W-:-:S04]  /*c6a0*/  FFMA.RP R9, R9, R4, R9 ;  /* 0x0000000409097223 */ /* 0x000fc80000008009 */
[C---:B------:R-:W-:Y:S02]  /*c6b0*/  LOP3.LUT R4, R8.reuse, 0x7fffff, RZ, 0xc0, !PT ;  /* 0x007fffff08047812 */ /* 0x040fe400078ec0ff */
[----:B------:R-:W-:Y:S02]  /*c6c0*/  FSETP.NEU.FTZ.AND P0, PT, R8, R9, PT ;  /* 0x000000090800720b */ /* 0x000fe40003f1d000 */
[----:B------:R-:W-:Y:S02]  /*c6d0*/  LOP3.LUT R4, R4, 0x800000, RZ, 0xfc, !PT ;  /* 0x0080000004047812 */ /* 0x000fe400078efcff */
[----:B------:R-:W-:Y:S02]  /*c6e0*/  SEL R8, RZ, 0xffffffff, !P0 ;  /* 0xffffffffff087807 */ /* 0x000fe40004000000 */
[----:B------:R-:W-:Y:S02]  /*c6f0*/  LOP3.LUT R15, R15, R4, RZ, 0xc0, !PT ;  /* 0x000000040f0f7212 */ /* 0x000fe400078ec0ff */
[----:B------:R-:W-:-:S02]  /*c700*/  IADD3 R9, -R8, RZ, RZ ;  /* 0x000000ff08097210 */ /* 0x000fc40007ffe1ff */
[-C--:B------:R-:W-:Y:S02]  /*c710*/  SHF.R.U32.HI R15, RZ, R24.reuse, R15 ;  /* 0x00000018ff0f7219 */ /* 0x080fe4000001160f */
[--C-:B------:R-:W-:Y:S01]  /*c720*/  LOP3.LUT P1, RZ, R9, R24, R4.reuse, 0xf8, !PT ;  /* 0x0000001809ff7212 */ /* 0x100fe2000782f804 */
[----:B------:R-:W-:Y:S01]  /*c730*/  VIADD R9, R20, 0xffffff04 ;  /* 0xffffff0414097836 */ /* 0x000fe20000000000 */
[C---:B------:R-:W-:Y:S02]  /*c740*/  LOP3.LUT P0, RZ, R15.reuse, 0x1, RZ, 0xc0, !PT ;  /* 0x000000010fff7812 */ /* 0x040fe4000780c0ff */
[----:B------:R-:W-:Y:S02]  /*c750*/  LOP3.LUT P2, RZ, R15, 0x2, RZ, 0xc0, !PT ;  /* 0x000000020fff7812 */ /* 0x000fe4000784c0ff */
[----:B------:R-:W-:Y:S02]  /*c760*/  SHF.R.U32.HI R4, RZ, R9, R4 ;  /* 0x00000009ff047219 */ /* 0x000fe40000011604 */
[----:B------:R-:W-:-:S02]  /*c770*/  PLOP3.LUT P0, PT, P0, P1, P2, 0xe0, 0x0 ;  /* 0x000000000000781c */ /* 0x000fc40000703c20 */
[----:B------:R-:W-:Y:S02]  /*c780*/  LOP3.LUT P1, RZ, R3, 0x7fffff, RZ, 0xc0, !PT ;  /* 0x007fffff03ff7812 */ /* 0x000fe4000782c0ff */
[----:B------:R-:W-:-:S05]  /*c790*/  SEL R0, RZ, 0x1, !P0 ;  /* 0x00000001ff007807 */ /* 0x000fca0004000000 */
[----:B------:R-:W-:-:S05]  /*c7a0*/  IMAD.MOV R0, RZ, RZ, -R0 ;  /* 0x000000ffff007224 */ /* 0x000fca00078e0a00 */
[----:B------:R-:W-:-:S13]  /*c7b0*/  ISETP.GE.AND P0, PT, R0, RZ, PT ;  /* 0x000000ff0000720c */ /* 0x000fda0003f06270 */
[----:B------:R-:W-:-:S05]  /*c7c0*/  @!P0 VIADD R4, R4, 0x1 ;  /* 0x0000000104048836 */ /* 0x000fca0000000000 */
[----:B------:R-:W-:-:S04]  /*c7d0*/  @!P1 SHF.L.U32 R4, R4, 0x1, RZ ;  /* 0x0000000104049819 */ /* 0x000fc800000006ff */
[----:B------:R-:W-:Y:S01]  /*c7e0*/  LOP3.LUT R4, R4, 0x80000000, R3, 0xf8, !PT ;  /* 0x8000000004047812 */ /* 0x000fe200078ef803 */
[----:B------:R-:W-:Y:S06]  /*c7f0*/  BRA `(.L_x_140) ;  /* 0x0000000000047947 */ /* 0x000fec0003800000 */
.L_x_141:
[----:B------:R1:W2:Y:S02]  /*c800*/  MUFU.RCP R4, R3 ;  /* 0x0000000300047308 */ /* 0x0002a40000001000 */
.L_x_140:
[----:B------:R-:W-:Y:S05]  /*c810*/  BSYNC B2 ;  /* 0x0000000000027941 */ /* 0x000fea0003800000 */
.L_x_138:
[----:B------:R-:W-:Y:S02]  /*c820*/  IMAD.MOV.U32 R8, RZ, RZ, R12 ;  /* 0x000000ffff087224 */ /* 0x000fe400078e000c */
[----:B------:R-:W-:-:S04]  /*c830*/  IMAD.MOV.U32 R9, RZ, RZ, 0x0 ;  /* 0x00000000ff097424 */ /* 0x000fc800078e00ff */
[----:B-12---:R-:W-:Y:S05]  /*c840*/  RET.REL.NODEC R8 `(_ZN7cutlass13device_kernelINS_4fmha6kernel28FmhaKernelTmaWarpSpecializedINS1_10collective30FmhaMainloopTmaWarpSpecializedINS_10bfloat16_tEffN4cute5tupleIJNS7_1CILi128EEESA_NS9_ILi16EEEEEENS8_IJiNS9_ILi1EEENS8_IJiiEEEEEESF_SF_NS4_14ResidualFusionEJNS2_6OptionILNS2_3TagE0ENS9_ILb1EEEEENSH_ILSI_2ESJ_EEEEENS4_15FmhaFwdEpilogueIS6_fNS8_IJNS9_ILi64EEESB_SA_EEEEENS2_23PersistentTileSchedulerEJSK_SL_EEEEEvNT_6ParamsE) ;  /* 0xffffff3408ec7950 */ /* 0x006fea0003c3ffff */
.L_x_142:
[----:B------:R-:W-:-:S00]  /*c850*/  BRA `(.L_x_142) ;  /* 0xfffffffc00fc7947 */ /* 0x000fc0000383ffff */
[----:B------:R-:W-:-:S00]  /*c860*/  NOP ;  /* 0x0000000000007918 */ /* 0x000fc00000000000 */
        /* <DEDUP_REMOVED lines=9> */
.L_x_143:


//--------------------- .nv.global.init           --------------------------
	.section	.nv.global.init,"aw",@progbits
.nv.global.init:
	.type		$str$24,@object
	.size		$str$24,($str$25 - $str$24)
$str$24:
        /*0000*/ 	.byte	0x28, 0x61, 0x64, 0x64, 0x72, 0x65, 0x73, 0x73, 0x20, 0x26, 0x20, 0x6d, 0x61, 0x73, 0x6b, 0x29
        /*0010*/ 	.byte	0x20, 0x3d, 0x3d, 0x20, 0x30, 0x00
	.type		$str$25,@object
	.size		$str$25,(__unnamed_1 - $str$25)
$str$25:
        /*0016*/ 	.byte	0x2f, 0x74, 0x6d, 0x70, 0x2f, 0x63, 0x75, 0x74, 0x6c, 0x61, 0x73, 0x73, 0x5f, 0x73, 0x77, 0x65
        /*0026*/ 	.byte	0x65, 0x70, 0x5f, 0x73, 0x72, 0x63, 0x2f, 0x69, 0x6e, 0x63, 0x6c, 0x75, 0x64, 0x65, 0x2f, 0x63
        /*0036*/ 	.byte	0x75, 0x74, 0x65, 0x2f, 0x70, 0x6f, 0x69, 0x6e, 0x74, 0x65, 0x72, 0x5f, 0x66, 0x6c, 0x61, 0x67
        /*0046*/ 	.byte	0x67, 0x65, 0x64, 0x2e, 0x68, 0x70, 0x70, 0x00
	.type		__unnamed_1,@object
	.size		__unnamed_1,(.L_0 - __unnamed_1)
__unnamed_1:
        /*004e*/ 	.byte	0x61, 0x75, 0x74, 0x6f, 0x20, 0x63, 0x75, 0x74, 0x65, 0x3a, 0x3a, 0x61, 0x73, 0x5f, 0x70, 0x6f
        /* <DEDUP_REMOVED lines=27> */
        /*020e*/ 	.byte	0x30, 0x3e, 0x3e, 0x3e, 0x3e, 0x3e, 0x5d, 0x00
.L_0:


//--------------------- .nv.shared._ZN7cutlass13device_kernelINS_4fmha6kernel28FmhaKernelTmaWarpSpecializedINS1_10collective30FmhaMainloopTmaWarpSpecializedINS_10bfloat16_tEffN4cute5tupleIJNS7_1CILi128EEESA_NS9_ILi16EEEEEENS8_IJiNS9_ILi1EEENS8_IJiiEEEEEESF_SF_NS4_14ResidualFusionEJNS2_6OptionILNS2_3TagE0ENS9_ILb1EEEEENSH_ILSI_2ESJ_EEEEENS4_15FmhaFwdEpilogueIS6_fNS8_IJNS9_ILi64EEESB_SA_EEEEENS2_23PersistentTileSchedulerEJSK_SL_EEEEEvNT_6ParamsE --------------------------
	.section	.nv.shared._ZN7cutlass13device_kernelINS_4fmha6kernel28FmhaKernelTmaWarpSpecializedINS1_10collective30FmhaMainloopTmaWarpSpecializedINS_10bfloat16_tEffN4cute5tupleIJNS7_1CILi128EEESA_NS9_ILi16EEEEEENS8_IJiNS9_ILi1EEENS8_IJiiEEEEEESF_SF_NS4_14ResidualFusionEJNS2_6OptionILNS2_3TagE0ENS9_ILb1EEEEENSH_ILSI_2ESJ_EEEEENS4_15FmhaFwdEpilogueIS6_fNS8_IJNS9_ILi64EEESB_SA_EEEEENS2_23PersistentTileSchedulerEJSK_SL_EEEEEvNT_6ParamsE,"aw",@nobits
	.sectionflags	@""
	.align	16
	.zero		1024


//--------------------- .nv.shared.reserved.0     --------------------------
	.section	.nv.shared.reserved.0,"aw",@nobits
	.weak		__nv_reservedSMEM_offset_0_alias
	.size		__nv_reservedSMEM_offset_0_alias, 0, 0
	.other		__nv_reservedSMEM_offset_0_alias,@"STO_CUDA_RESERVED_SHARED STV_DEFAULT"
__nv_reservedSMEM_offset_0_alias:
	.zero		0


//--------------------- .nv.global                --------------------------
	.section	.nv.global,"aw",@nobits
.nv.global:
	.type		_ZN39_INTERNAL_de25f585_4_k_cu_b97783e2_34664cute1_E,@object
	.size		_ZN39_INTERNAL_de25f585_4_k_cu_b97783e2_34664cute1_E,(_ZN39_INTERNAL_de25f585_4_k_cu_b97783e2_34664cuda3std3__45__cpo6cbeginE - _ZN39_INTERNAL_de25f585_4_k_cu_b97783e2_34664cute1_E)
_ZN39_INTERNAL_de25f585_4_k_cu_b97783e2_34664cute1_E:
	.zero		1
	.type		_ZN39_INTERNAL_de25f585_4_k_cu_b97783e2_34664cuda3std3__45__cpo6cbeginE,@object
	.size		_ZN39_INTERNAL_de25f585_4_k_cu_b97783e2_34664cuda3std3__45__cpo6cbeginE,(_ZN39_INTERNAL_de25f585_4_k_cu_b97783e2_34664cuda3std3__48in_placeE - _ZN39_INTERNAL_de25f585_4_k_cu_b97783e2_34664cuda3std3__45__cpo6cbeginE)
_ZN39_INTERNAL_de25f585_4_k_cu_b97783e2_34664cuda3std3__45__cpo6cbeginE:
	.zero		1
	.type		_ZN39_INTERNAL_de25f585_4_k_cu_b97783e2_34664cuda3std3__48in_placeE,@object
	.size		_ZN39_INTERNAL_de25f585_4_k_cu_b97783e2_34664cuda3std3__48in_placeE,(_ZN39_INTERNAL_de25f585_4_k_cu_b97783e2_34664cuda3std6ranges3__45__cpo9iter_moveE - _ZN39_INTERNAL_de25f585_4_k_cu_b97783e2_34664cuda3std3__48in_placeE)
_ZN39_INTERNAL_de25f585_4_k_cu_b97783e2_34664cuda3std3__48in_placeE:
	.zero		1
	.type		_ZN39_INTERNAL_de25f585_4_k_cu_b97783e2_34664cuda3std6ranges3__45__cpo9iter_moveE,@object
	.size		_ZN39_INTERNAL_de25f585_4_k_cu_b97783e2_34664cuda3std6ranges3__45__cpo9iter_moveE,(_ZN39_INTERNAL_de25f585_4_k_cu_b97783e2_34664cuda3std3__45__cpo5beginE - _ZN39_INTERNAL_de25f585_4_k_cu_b97783e2_34664cuda3std6ranges3__45__cpo9iter_moveE)
_ZN39_INTERNAL_de25f585_4_k_cu_b97783e2_34664cuda3std6ranges3__45__cpo9iter_moveE:
	.zero		1
	.type		_ZN39_INTERNAL_de25f585_4_k_cu_b97783e2_34664cuda3std3__45__cpo5beginE,@object
	.size		_ZN39_INTERNAL_de25f585_4_k_cu_b97783e2_34664cuda3std3__45__cpo5beginE,(_ZN39_INTERNAL_de25f585_4_k_cu_b97783e2_34664cuda3std3__441_GLOBAL__N__de25f585_4_k_cu_b97783e2_34666ignoreE - _ZN39_INTERNAL_de25f585_4_k_cu_b97783e2_34664cuda3std3__45__cpo5beginE)
_ZN39_INTERNAL_de25f585_4_k_cu_b97783e2_34664cuda3std3__45__cpo5beginE:
	.zero		1
	.type		_ZN39_INTERNAL_de25f585_4_k_cu_b97783e2_34664cuda3std3__441_GLOBAL__N__de25f585_4_k_cu_b97783e2_34666ignoreE,@object
	.size		_ZN39_INTERNAL_de25f585_4_k_cu_b97783e2_34664cuda3std3__441_GLOBAL__N__de25f585_4_k_cu_b97783e2_34666ignoreE,(_ZN39_INTERNAL_de25f585_4_k_cu_b97783e2_34664cute7productE - _ZN39_INTERNAL_de25f585_4_k_cu_b97783e2_34664cuda3std3__441_GLOBAL__N__de25f585_4_k_cu_b97783e2_34666ignoreE)
_ZN39_INTERNAL_de25f585_4_k_cu_b97783e2_34664cuda3std3__441_GLOBAL__N__de25f585_4_k_cu_b97783e2_34666ignoreE:
	.zero		1
	.type		_ZN39_INTERNAL_de25f585_4_k_cu_b97783e2_34664cute7productE,@object
	.size		_ZN39_INTERNAL_de25f585_4_k_cu_b97783e2_34664cute7productE,(_ZN39_INTERNAL_de25f585_4_k_cu_b97783e2_34664cuda3std3__45__cpo3endE - _ZN39_INTERNAL_de25f585_4_k_cu_b97783e2_34664cute7productE)
_ZN39_INTERNAL_de25f585_4_k_cu_b97783e2_34664cute7productE:
	.zero		1
	.type		_ZN39_INTERNAL_de25f585_4_k_cu_b97783e2_34664cuda3std3__45__cpo3endE,@object
	.size		_ZN39_INTERNAL_de25f585_4_k_cu_b97783e2_34664cuda3std3__45__cpo3endE,(_ZN39_INTERNAL_de25f585_4_k_cu_b97783e2_34664cuda3std3__419piecewise_constructE - _ZN39_INTERNAL_de25f585_4_k_cu_b97783e2_34664cuda3std3__45__cpo3endE)
_ZN39_INTERNAL_de25f585_4_k_cu_b97783e2_34664cuda3std3__45__cpo3endE:
	.zero		1
	.type		_ZN39_INTERNAL_de25f585_4_k_cu_b97783e2_34664cuda3std3__419piecewise_constructE,@object
	.size		_ZN39_INTERNAL_de25f585_4_k_cu_b97783e2_34664cuda3std3__419piecewise_constructE,(_ZN39_INTERNAL_de25f585_4_k_cu_b97783e2_34664cuda3std3__45__cpo4cendE - _ZN39_INTERNAL_de25f585_4_k_cu_b97783e2_34664cuda3std3__419piecewise_constructE)
_ZN39_INTERNAL_de25f585_4_k_cu_b97783e2_34664cuda3std3__419piecewise_constructE:
	.zero		1
	.type		_ZN39_INTERNAL_de25f585_4_k_cu_b97783e2_34664cuda3std3__45__cpo4cendE,@object
	.size		_ZN39_INTERNAL_de25f585_4_k_cu_b97783e2_34664cuda3std3__45__cpo4cendE,(_ZN39_INTERNAL_de25f585_4_k_cu_b97783e2_34664cuda3std6ranges3__45__cpo4swapE - _ZN39_INTERNAL_de25f585_4_k_cu_b97783e2_34664cuda3std3__45__cpo4cendE)
_ZN39_INTERNAL_de25f585_4_k_cu_b97783e2_34664cuda3std3__45__cpo4cendE:
	.zero		1
	.type		_ZN39_INTERNAL_de25f585_4_k_cu_b97783e2_34664cuda3std6ranges3__45__cpo4swapE,@object
	.size		_ZN39_INTERNAL_de25f585_4_k_cu_b97783e2_34664cuda3std6ranges3__45__cpo4swapE,(.L_8 - _ZN39_INTERNAL_de25f585_4_k_cu_b97783e2_34664cuda3std6ranges3__45__cpo4swapE)
_ZN39_INTERNAL_de25f585_4_k_cu_b97783e2_34664cuda3std6ranges3__45__cpo4swapE:
	.zero		1
.L_8:


//--------------------- .nv.constant0._ZN7cutlass13device_kernelINS_4fmha6kernel28FmhaKernelTmaWarpSpecializedINS1_10collective30FmhaMainloopTmaWarpSpecializedINS_10bfloat16_tEffN4cute5tupleIJNS7_1CILi128EEESA_NS9_ILi16EEEEEENS8_IJiNS9_ILi1EEENS8_IJiiEEEEEESF_SF_NS4_14ResidualFusionEJNS2_6OptionILNS2_3TagE0ENS9_ILb1EEEEENSH_ILSI_2ESJ_EEEEENS4_15FmhaFwdEpilogueIS6_fNS8_IJNS9_ILi64EEESB_SA_EEEEENS2_23PersistentTileSchedulerEJSK_SL_EEEEEvNT_6ParamsE --------------------------
	.section	.nv.constant0._ZN7cutlass13device_kernelINS_4fmha6kernel28FmhaKernelTmaWarpSpecializedINS1_10collective30FmhaMainloopTmaWarpSpecializedINS_10bfloat16_tEffN4cute5tupleIJNS7_1CILi128EEESA_NS9_ILi16EEEEEENS8_IJiNS9_ILi1EEENS8_IJiiEEEEEESF_SF_NS4_14ResidualFusionEJNS2_6OptionILNS2_3TagE0ENS9_ILb1EEEEENSH_ILSI_2ESJ_EEEEENS4_15FmhaFwdEpilogueIS6_fNS8_IJNS9_ILi64EEESB_SA_EEEEENS2_23PersistentTileSchedulerEJSK_SL_EEEEEvNT_6ParamsE,"a",@progbits
	.sectionflags	@""
	.align	4
.nv.constant0._ZN7cutlass13device_kernelINS_4fmha6kernel28FmhaKernelTmaWarpSpecializedINS1_10collective30FmhaMainloopTmaWarpSpecializedINS_10bfloat16_tEffN4cute5tupleIJNS7_1CILi128EEESA_NS9_ILi16EEEEEENS8_IJiNS9_ILi1EEENS8_IJiiEEEEEESF_SF_NS4_14ResidualFusionEJNS2_6OptionILNS2_3TagE0ENS9_ILb1EEEEENSH_ILSI_2ESJ_EEEEENS4_15FmhaFwdEpilogueIS6_fNS8_IJNS9_ILi64EEESB_SA_EEEEENS2_23PersistentTileSchedulerEJSK_SL_EEEEEvNT_6ParamsE:
	.zero		2688


//--------------------- SYMBOLS --------------------------

	.type		.nv.reservedSmem.offset0,@object
	.size		.nv.reservedSmem.offset0,0x4
	.type		__assertfail,@function
